	.target	sm_90a

	.elftype	@"ET_EXEC"


//--------------------- .note.nv.tkinfo           --------------------------
	.section	.note.nv.tkinfo,"",@"SHT_NOTE"
	.sectionflags	@"SHF_NOTE_NV_TKINFO"
	.tkinfo
        /*0018*/ 	.word	0x00000002
        /*0030*/ 	.string	""
        /*0030*/ 	.string	"ptxas"
        /*0030*/ 	.string	"Cuda compilation tools, release 13.0, V13.0.88"
        /*0030*/ 	.string	"Build cuda_13.0.r13.0/compiler.36424714_0"
        /*0030*/ 	.string	"-arch sm_90a -m 64 "



//--------------------- .note.nv.cuinfo           --------------------------
	.section	.note.nv.cuinfo,"",@"SHT_NOTE"
	.sectionflags	@"SHF_NOTE_NV_CUINFO"
        /*0018*/ 	.short	0x0002
        /*001a*/ 	.short	0x005a
        /*001c*/ 	.short	0x0082
	.zero		2


//--------------------- .nv.info                  --------------------------
	.section	.nv.info,"",@"SHT_CUDA_INFO"
	.align	4


	//----- nvinfo : EIATTR_REGCOUNT
	.align		4
        /*0000*/ 	.byte	0x04, 0x2f
        /*0002*/ 	.short	(.L_15 - .L_14)
	.align		4
.L_14:
        /*0004*/ 	.word	index@(_ZN7cutlass13device_kernelINS_4gemm6kernel13GemmUniversalIN4cute5tupleIJiiiiEEENS1_10collective13CollectiveMmaINS1_34MainloopSm90TmaGmmaWarpSpecializedILi2ENS5_IJNS4_1CILi2EEENSA_ILi1EEESC_EEENS1_32KernelTmaWarpSpecializedPingpongEEENS5_IJNSA_ILi64EEENSA_ILi256EEENSA_ILi128EEEEEENS_10bfloat16_tENS5_IJlSC_lEEESK_SL_NS4_8TiledMMAINS4_8MMA_AtomIJNS4_4SM904GMMA28MMA_64x256x16_F32BF16BF16_SSILNSP_5MajorE0ELSR_0ELNSP_7ScaleInE1ELSS_1EEEEEENS4_6LayoutINS5_IJSC_SC_SC_EEENS5_IJNSA_ILi0EEESX_SX_EEEEENS5_IJNS4_10UnderscoreES10_S10_EEEEENS4_13SM90_TMA_LOADENS4_14ComposedLayoutINS4_7SwizzleILi3ELi4ELi3EEENS4_18smem_ptr_flag_bitsILi16EEENSV_INS5_IJNSA_ILi8EEESG_EEENS5_IJSG_SC_EEEEEEEvNS4_8identityENS4_23SM90_TMA_LOAD_MULTICASTES1D_vS1E_EENS_8epilogue10collective6detail29Sm90TmaWarpSpecializedAdapterINS1I_15DefaultEpilogueISK_SL_SL_NS1H_6thread17LinearCombinationISK_Li1EffLNS1M_9ScaleType4KindE0ELNS_15FloatRoundStyleE2ESK_EENS1_15EpilogueDefaultEEEEEvvEEEEvNT_6ParamsE)
        /*0008*/ 	.word	0x000000a8


	//----- nvinfo : EIATTR_FRAME_SIZE
	.align		4
.L_15:
        /*000c*/ 	.byte	0x04, 0x11
        /*000e*/ 	.short	(.L_17 - .L_16)
	.align		4
.L_16:
        /*0010*/ 	.word	index@(_ZN7cutlass13device_kernelINS_4gemm6kernel13GemmUniversalIN4cute5tupleIJiiiiEEENS1_10collective13CollectiveMmaINS1_34MainloopSm90TmaGmmaWarpSpecializedILi2ENS5_IJNS4_1CILi2EEENSA_ILi1EEESC_EEENS1_32KernelTmaWarpSpecializedPingpongEEENS5_IJNSA_ILi64EEENSA_ILi256EEENSA_ILi128EEEEEENS_10bfloat16_tENS5_IJlSC_lEEESK_SL_NS4_8TiledMMAINS4_8MMA_AtomIJNS4_4SM904GMMA28MMA_64x256x16_F32BF16BF16_SSILNSP_5MajorE0ELSR_0ELNSP_7ScaleInE1ELSS_1EEEEEENS4_6LayoutINS5_IJSC_SC_SC_EEENS5_IJNSA_ILi0EEESX_SX_EEEEENS5_IJNS4_10UnderscoreES10_S10_EEEEENS4_13SM90_TMA_LOADENS4_14ComposedLayoutINS4_7SwizzleILi3ELi4ELi3EEENS4_18smem_ptr_flag_bitsILi16EEENSV_INS5_IJNSA_ILi8EEESG_EEENS5_IJSG_SC_EEEEEEEvNS4_8identityENS4_23SM90_TMA_LOAD_MULTICASTES1D_vS1E_EENS_8epilogue10collective6detail29Sm90TmaWarpSpecializedAdapterINS1I_15DefaultEpilogueISK_SL_SL_NS1H_6thread17LinearCombinationISK_Li1EffLNS1M_9ScaleType4KindE0ELNS_15FloatRoundStyleE2ESK_EENS1_15EpilogueDefaultEEEEEvvEEEEvNT_6ParamsE)
        /*0014*/ 	.word	0x00000000


	//----- nvinfo : EIATTR_MIN_STACK_SIZE
	.align		4
.L_17:
        /*0018*/ 	.byte	0x04, 0x12
        /*001a*/ 	.short	(.L_19 - .L_18)
	.align		4
.L_18:
        /*001c*/ 	.word	index@(_ZN7cutlass13device_kernelINS_4gemm6kernel13GemmUniversalIN4cute5tupleIJiiiiEEENS1_10collective13CollectiveMmaINS1_34MainloopSm90TmaGmmaWarpSpecializedILi2ENS5_IJNS4_1CILi2EEENSA_ILi1EEESC_EEENS1_32KernelTmaWarpSpecializedPingpongEEENS5_IJNSA_ILi64EEENSA_ILi256EEENSA_ILi128EEEEEENS_10bfloat16_tENS5_IJlSC_lEEESK_SL_NS4_8TiledMMAINS4_8MMA_AtomIJNS4_4SM904GMMA28MMA_64x256x16_F32BF16BF16_SSILNSP_5MajorE0ELSR_0ELNSP_7ScaleInE1ELSS_1EEEEEENS4_6LayoutINS5_IJSC_SC_SC_EEENS5_IJNSA_ILi0EEESX_SX_EEEEENS5_IJNS4_10UnderscoreES10_S10_EEEEENS4_13SM90_TMA_LOADENS4_14ComposedLayoutINS4_7SwizzleILi3ELi4ELi3EEENS4_18smem_ptr_flag_bitsILi16EEENSV_INS5_IJNSA_ILi8EEESG_EEENS5_IJSG_SC_EEEEEEEvNS4_8identityENS4_23SM90_TMA_LOAD_MULTICASTES1D_vS1E_EENS_8epilogue10collective6detail29Sm90TmaWarpSpecializedAdapterINS1I_15DefaultEpilogueISK_SL_SL_NS1H_6thread17LinearCombinationISK_Li1EffLNS1M_9ScaleType4KindE0ELNS_15FloatRoundStyleE2ESK_EENS1_15EpilogueDefaultEEEEEvvEEEEvNT_6ParamsE)
        /*0020*/ 	.word	0x00000000
.L_19:


//--------------------- .nv.compat                --------------------------
	.section	.nv.compat,"",@"SHT_CUDA_COMPAT_INFO"
	.align	4
        /*0000*/ 	.byte	0x02, 0x09, 0x01, 0x00, 0x02, 0x02, 0x04, 0x00, 0x02, 0x05, 0x05, 0x00, 0x03, 0x07, 0x01, 0x01
        /*0010*/ 	.byte	0x02, 0x03, 0x01, 0x00, 0x02, 0x06, 0x01, 0x00, 0x04, 0x0b, 0x08, 0x00, 0x00, 0x00, 0x00, 0x00
        /*0020*/ 	.byte	0x00, 0x00, 0x00, 0x00


//--------------------- .nv.info._ZN7cutlass13device_kernelINS_4gemm6kernel13GemmUniversalIN4cute5tupleIJiiiiEEENS1_10collective13CollectiveMmaINS1_34MainloopSm90TmaGmmaWarpSpecializedILi2ENS5_IJNS4_1CILi2EEENSA_ILi1EEESC_EEENS1_32KernelTmaWarpSpecializedPingpongEEENS5_IJNSA_ILi64EEENSA_ILi256EEENSA_ILi128EEEEEENS_10bfloat16_tENS5_IJlSC_lEEESK_SL_NS4_8TiledMMAINS4_8MMA_AtomIJNS4_4SM904GMMA28MMA_64x256x16_F32BF16BF16_SSILNSP_5MajorE0ELSR_0ELNSP_7ScaleInE1ELSS_1EEEEEENS4_6LayoutINS5_IJSC_SC_SC_EEENS5_IJNSA_ILi0EEESX_SX_EEEEENS5_IJNS4_10UnderscoreES10_S10_EEEEENS4_13SM90_TMA_LOADENS4_14ComposedLayoutINS4_7SwizzleILi3ELi4ELi3EEENS4_18smem_ptr_flag_bitsILi16EEENSV_INS5_IJNSA_ILi8EEESG_EEENS5_IJSG_SC_EEEEEEEvNS4_8identityENS4_23SM90_TMA_LOAD_MULTICASTES1D_vS1E_EENS_8epilogue10collective6detail29Sm90TmaWarpSpecializedAdapterINS1I_15DefaultEpilogueISK_SL_SL_NS1H_6thread17LinearCombinationISK_Li1EffLNS1M_9ScaleType4KindE0ELNS_15FloatRoundStyleE2ESK_EENS1_15EpilogueDefaultEEEEEvvEEEEvNT_6ParamsE --------------------------
	.section	.nv.info._ZN7cutlass13device_kernelINS_4gemm6kernel13GemmUniversalIN4cute5tupleIJiiiiEEENS1_10collective13CollectiveMmaINS1_34MainloopSm90TmaGmmaWarpSpecializedILi2ENS5_IJNS4_1CILi2EEENSA_ILi1EEESC_EEENS1_32KernelTmaWarpSpecializedPingpongEEENS5_IJNSA_ILi64EEENSA_ILi256EEENSA_ILi128EEEEEENS_10bfloat16_tENS5_IJlSC_lEEESK_SL_NS4_8TiledMMAINS4_8MMA_AtomIJNS4_4SM904GMMA28MMA_64x256x16_F32BF16BF16_SSILNSP_5MajorE0ELSR_0ELNSP_7ScaleInE1ELSS_1EEEEEENS4_6LayoutINS5_IJSC_SC_SC_EEENS5_IJNSA_ILi0EEESX_SX_EEEEENS5_IJNS4_10UnderscoreES10_S10_EEEEENS4_13SM90_TMA_LOADENS4_14ComposedLayoutINS4_7SwizzleILi3ELi4ELi3EEENS4_18smem_ptr_flag_bitsILi16EEENSV_INS5_IJNSA_ILi8EEESG_EEENS5_IJSG_SC_EEEEEEEvNS4_8identityENS4_23SM90_TMA_LOAD_MULTICASTES1D_vS1E_EENS_8epilogue10collective6detail29Sm90TmaWarpSpecializedAdapterINS1I_15DefaultEpilogueISK_SL_SL_NS1H_6thread17LinearCombinationISK_Li1EffLNS1M_9ScaleType4KindE0ELNS_15FloatRoundStyleE2ESK_EENS1_15EpilogueDefaultEEEEEvvEEEEvNT_6ParamsE,"",@"SHT_CUDA_INFO"
	.sectionflags	@""
	.align	4


	//----- nvinfo : EIATTR_CUDA_API_VERSION
	.align		4
        /*0000*/ 	.byte	0x04, 0x37
        /*0002*/ 	.short	(.L_21 - .L_20)
.L_20:
        /*0004*/ 	.word	0x00000082


	//----- nvinfo : EIATTR_KPARAM_INFO
	.align		4
.L_21:
        /*0008*/ 	.byte	0x04, 0x17
        /*000a*/ 	.short	(.L_23 - .L_22)
.L_22:
        /*000c*/ 	.word	0x00000000
        /*0010*/ 	.short	0x0000
        /*0012*/ 	.short	0x0070
        /*0014*/ 	.byte	0x00, 0xf0, 0x01, 0x10


	//----- nvinfo : EIATTR_SPARSE_MMA_MASK
	.align		4
.L_23:
        /*0018*/ 	.byte	0x03, 0x50
        /*001a*/ 	.short	0x0000


	//----- nvinfo : EIATTR_MAXREG_COUNT
	.align		4
        /*001c*/ 	.byte	0x03, 0x1b
        /*001e*/ 	.short	0x00a8


	//----- nvinfo : EIATTR_NUM_BARRIERS
	.align		4
        /*0020*/ 	.byte	0x02, 0x4c
        /*0022*/ 	.byte	0x01
	.zero		1


	//----- nvinfo : EIATTR_EXTERNS
	.align		4
        /*0024*/ 	.byte	0x04, 0x0f
        /*0026*/ 	.short	(.L_25 - .L_24)


	//   ....[0]....
	.align		4
.L_24:
        /*0028*/ 	.word	index@(__assertfail)


	//----- nvinfo : EIATTR_MERCURY_ISA_VERSION
	.align		4
.L_25:
        /*002c*/ 	.byte	0x03, 0x5f
        /*002e*/ 	.short	0x0101


	//----- nvinfo : EIATTR_INT_WARP_WIDE_INSTR_OFFSETS
	.align		4
        /*0030*/ 	.byte	0x04, 0x31
        /*0032*/ 	.short	(.L_27 - .L_26)


	//   ....[0]....
.L_26:
        /*0034*/ 	.word	0x00000590


	//   ....[1]....
        /*0038*/ 	.word	0x000005d0


	//   ....[2]....
        /*003c*/ 	.word	0x00000660


	//   ....[3]....
        /*0040*/ 	.word	0x00000670


	//   ....[4]....
        /*0044*/ 	.word	0x00000690


	//   ....[5]....
        /*0048*/ 	.word	0x000006b0


	//   ....[6]....
        /*004c*/ 	.word	0x000007a0


	//   ....[7]....
        /*0050*/ 	.word	0x000007c0


	//   ....[8]....
        /*0054*/ 	.word	0x00002570


	//----- nvinfo : EIATTR_COOP_GROUP_MASK_REGIDS
	.align		4
.L_27:
        /*0058*/ 	.byte	0x04, 0x29
        /*005a*/ 	.short	(.L_29 - .L_28)


	//   ....[0]....
.L_28:
        /*005c*/ 	.word	0xffffffff


	//   ....[1]....
        /*0060*/ 	.word	0xffffffff


	//   ....[2]....
        /*0064*/ 	.word	0xffffffff


	//   ....[3]....
        /*0068*/ 	.word	0xffffffff


	//   ....[4]....
        /*006c*/ 	.word	0xffffffff


	//   ....[5]....
        /*0070*/ 	.word	0xffffffff


	//   ....[6]....
        /*0074*/ 	.word	0xffffffff


	//----- nvinfo : EIATTR_COOP_GROUP_INSTR_OFFSETS
	.align		4
.L_29:
        /*0078*/ 	.byte	0x04, 0x28
        /*007a*/ 	.short	(.L_31 - .L_30)


	//   ....[0]....
.L_30:
        /*007c*/ 	.word	0x00000060


	//   ....[1]....
        /*0080*/ 	.word	0x00000080


	//   ....[2]....
        /*0084*/ 	.word	0x00000180


	//   ....[3]....
        /*0088*/ 	.word	0x00000370


	//   ....[4]....
        /*008c*/ 	.word	0x000003c0


	//   ....[5]....
        /*0090*/ 	.word	0x00000560


	//   ....[6]....
        /*0094*/ 	.word	0x00000940


	//----- nvinfo : EIATTR_REG_RECONFIG
	.align		4
.L_31:
        /*0098*/ 	.byte	0x01, 0x54
	.zero		2


	//----- nvinfo : EIATTR_SYSCALL_OFFSETS
	.align		4
        /*009c*/ 	.byte	0x04, 0x46
        /*009e*/ 	.short	(.L_33 - .L_32)


	//   ....[0]....
.L_32:
        /*00a0*/ 	.word	0x00001890


	//----- nvinfo : EIATTR_MBARRIER_INSTR_OFFSETS
	.align		4
.L_33:
        /*00a4*/ 	.byte	0x04, 0x39
        /*00a6*/ 	.short	(.L_35 - .L_34)


	//   ....[0]....
.L_34:
        /*00a8*/ 	.word	0x00000300
        /*00ac*/ 	.word	0x000000ff
        /*00b0*/ 	.word	0x00000000
        /*00b4*/ 	.short	0x0100
        /*00b6*/ 	.byte	0x07
	.zero		1


	//   ....[1]....
        /*00b8*/ 	.word	0x00000310
        /*00bc*/ 	.word	0x000000ff
        /*00c0*/ 	.word	0x00000010
        /*00c4*/ 	.short	0x0100
        /*00c6*/ 	.byte	0x07
	.zero		1


	//   ....[2]....
        /*00c8*/ 	.word	0x00000320
        /*00cc*/ 	.word	0x000000ff
        /*00d0*/ 	.word	0x00000008
        /*00d4*/ 	.short	0x0100
        /*00d6*/ 	.byte	0x07
	.zero		1


	//   ....[3]....
        /*00d8*/ 	.word	0x00000330
        /*00dc*/ 	.word	0x000000ff
        /*00e0*/ 	.word	0x00000018
        /*00e4*/ 	.short	0x0100
        /*00e6*/ 	.byte	0x07
	.zero		1


	//   ....[4]....
        /*00e8*/ 	.word	0x00000800
        /*00ec*/ 	.word	0x000000ff
        /*00f0*/ 	.word	0x00000050
        /*00f4*/ 	.short	0x0100
        /*00f6*/ 	.byte	0x0c
	.zero		1


	//   ....[5]....
        /*00f8*/ 	.word	0x00000860
        /*00fc*/ 	.word	0x000000ff
        /*0100*/ 	.word	0x00000058
        /*0104*/ 	.short	0x0100
        /*0106*/ 	.byte	0x0c
	.zero		1


	//   ....[6]....
        /*0108*/ 	.word	0x00000890
        /*010c*/ 	.word	0x000000ff
        /*0110*/ 	.word	0x00000030
        /*0114*/ 	.short	0x0100
        /*0116*/ 	.byte	0x0d
	.zero		1


	//   ....[7]....
        /*0118*/ 	.word	0x000008d0
        /*011c*/ 	.word	0x000000ff
        /*0120*/ 	.word	0x00000038
        /*0124*/ 	.short	0x0100
        /*0126*/ 	.byte	0x0d
	.zero		1


	//   ....[8]....
        /*0128*/ 	.word	0x000008e0
        /*012c*/ 	.word	0x000000ff
        /*0130*/ 	.word	0x00000040
        /*0134*/ 	.short	0x0100
        /*0136*/ 	.byte	0x0d
	.zero		1


	//   ....[9]....
        /*0138*/ 	.word	0x000008f0
        /*013c*/ 	.word	0x000000ff
        /*0140*/ 	.word	0x00000048
        /*0144*/ 	.short	0x0100
        /*0146*/ 	.byte	0x0d
	.zero		1


	//   ....[10]....
        /*0148*/ 	.word	0x00001770
        /*014c*/ 	.word	0x0000009d
        /*0150*/ 	.word	0x00000000
        /*0154*/ 	.short	0x010a
        /*0156*/ 	.byte	0x2d
	.zero		1


	//   ....[11]....
        /*0158*/ 	.word	0x00001920
        /*015c*/ 	.word	0x00000003
        /*0160*/ 	.word	0x00000000
        /*0164*/ 	.short	0x010a
        /*0166*/ 	.byte	0x3f
	.zero		1


	//   ....[12]....
        /*0168*/ 	.word	0x00001980
        /*016c*/ 	.word	0x00000003
        /*0170*/ 	.word	0x00000000
        /*0174*/ 	.short	0x010a
        /*0176*/ 	.byte	0x3f
	.zero		1


	//   ....[13]....
        /*0178*/ 	.word	0x00001f10
        /*017c*/ 	.word	0x000000ff
        /*0180*/ 	.word	0x00000000
        /*0184*/ 	.short	0x010a
        /*0186*/ 	.byte	0x07
	.zero		1


	//   ....[14]....
        /*0188*/ 	.word	0x00001f50
        /*018c*/ 	.word	0x000000ff
        /*0190*/ 	.word	0x00000000
        /*0194*/ 	.short	0x010a
        /*0196*/ 	.byte	0x07
	.zero		1


	//   ....[15]....
        /*0198*/ 	.word	0x000023f0
        /*019c*/ 	.word	0x00000004
        /*01a0*/ 	.word	0x00000000
        /*01a4*/ 	.short	0x0101
        /*01a6*/ 	.byte	0x3f
	.zero		1


	//   ....[16]....
        /*01a8*/ 	.word	0x000024f0
        /*01ac*/ 	.word	0x0000009e
        /*01b0*/ 	.word	0x00000000
        /*01b4*/ 	.short	0x0101
        /*01b6*/ 	.byte	0x2e
	.zero		1


	//   ....[17]....
        /*01b8*/ 	.word	0x000025f0
        /*01bc*/ 	.word	0x00000000
        /*01c0*/ 	.word	0x00000000
        /*01c4*/ 	.short	0x0101
        /*01c6*/ 	.byte	0x3f
	.zero		1


	//   ....[18]....
        /*01c8*/ 	.word	0x000026b0
        /*01cc*/ 	.word	0x0000009d
        /*01d0*/ 	.word	0x00000010
        /*01d4*/ 	.short	0x010a
        /*01d6*/ 	.byte	0x2d
	.zero		1


	//   ....[19]....
        /*01d8*/ 	.word	0x0000a470
        /*01dc*/ 	.word	0x000000a0
        /*01e0*/ 	.word	0x00000000
        /*01e4*/ 	.short	0x0101
        /*01e6*/ 	.byte	0x2e
	.zero		1


	//   ....[20]....
        /*01e8*/ 	.word	0x0000aea0
        /*01ec*/ 	.word	0x0000000c
        /*01f0*/ 	.word	0x00000010
        /*01f4*/ 	.short	0x010a
        /*01f6*/ 	.byte	0x3f
	.zero		1


	//   ....[21]....
        /*01f8*/ 	.word	0x0000b320
        /*01fc*/ 	.word	0x00000003
        /*0200*/ 	.word	0x00000058
        /*0204*/ 	.short	0x0101
        /*0206*/ 	.byte	0x3f
	.zero		1


	//   ....[22]....
        /*0208*/ 	.word	0x0000ba90
        /*020c*/ 	.word	0x00000007
        /*0210*/ 	.word	0x00000000
        /*0214*/ 	.short	0x010a
        /*0216*/ 	.byte	0x3f
	.zero		1


	//   ....[23]....
        /*0218*/ 	.word	0x0000bb10
        /*021c*/ 	.word	0x00000003
        /*0220*/ 	.word	0x00000000
        /*0224*/ 	.short	0x010a
        /*0226*/ 	.byte	0x3f
	.zero		1


	//   ....[24]....
        /*0228*/ 	.word	0x0000bb70
        /*022c*/ 	.word	0x0000009f
        /*0230*/ 	.word	0x00000000
        /*0234*/ 	.short	0x010a
        /*0236*/ 	.byte	0x3f
	.zero		1


	//   ....[25]....
        /*0238*/ 	.word	0x0000bbc0
        /*023c*/ 	.word	0x00000003
        /*0240*/ 	.word	0x00000000
        /*0244*/ 	.short	0x010a
        /*0246*/ 	.byte	0x3f
	.zero		1


	//   ....[26]....
        /*0248*/ 	.word	0x0000bc20
        /*024c*/ 	.word	0x00000005
        /*0250*/ 	.word	0x00000000
        /*0254*/ 	.short	0x010a
        /*0256*/ 	.byte	0x3f
	.zero		1


	//   ....[27]....
        /*0258*/ 	.word	0x0000bc70
        /*025c*/ 	.word	0x0000009f
        /*0260*/ 	.word	0x00000010
        /*0264*/ 	.short	0x010a
        /*0266*/ 	.byte	0x3f
	.zero		1


	//   ....[28]....
        /*0268*/ 	.word	0x0000bd40
        /*026c*/ 	.word	0x0000000c
        /*0270*/ 	.word	0x00000010
        /*0274*/ 	.short	0x010a
        /*0276*/ 	.byte	0x3f
	.zero		1


	//   ....[29]....
        /*0278*/ 	.word	0x0000be10
        /*027c*/ 	.word	0x00000007
        /*0280*/ 	.word	0x00000000
        /*0284*/ 	.short	0x010a
        /*0286*/ 	.byte	0x3f
	.zero		1


	//----- nvinfo : EIATTR_NUM_MBARRIERS
	.align		4
.L_35:
        /*0288*/ 	.byte	0x03, 0x38
        /*028a*/ 	.short	0x000a


	//----- nvinfo : EIATTR_EXIT_INSTR_OFFSETS
	.align		4
        /*028c*/ 	.byte	0x04, 0x1c
        /*028e*/ 	.short	(.L_37 - .L_36)


	//   ....[0]....
.L_36:
        /*0290*/ 	.word	0x00001450


	//   ....[1]....
        /*0294*/ 	.word	0x000014b0


	//   ....[2]....
        /*0298*/ 	.word	0x0000ab80


	//   ....[3]....
        /*029c*/ 	.word	0x0000abb0


	//   ....[4]....
        /*02a0*/ 	.word	0x0000bb60


	//----- nvinfo : EIATTR_MAX_THREADS
	.align		4
.L_37:
        /*02a4*/ 	.byte	0x04, 0x05
        /*02a6*/ 	.short	(.L_39 - .L_38)
.L_38:
        /*02a8*/ 	.word	0x00000180
        /*02ac*/ 	.word	0x00000001
        /*02b0*/ 	.word	0x00000001


	//----- nvinfo : EIATTR_CRS_STACK_SIZE
	.align		4
.L_39:
        /*02b4*/ 	.byte	0x04, 0x1e
        /*02b6*/ 	.short	(.L_41 - .L_40)
.L_40:
        /*02b8*/ 	.word	0x00000000


	//----- nvinfo : EIATTR_CBANK_PARAM_SIZE
	.align		4
.L_41:
        /*02bc*/ 	.byte	0x03, 0x19
        /*02be*/ 	.short	0x0470


	//----- nvinfo : EIATTR_PARAM_CBANK
	.align		4
        /*02c0*/ 	.byte	0x04, 0x0a
        /*02c2*/ 	.short	(.L_43 - .L_42)
	.align		4
.L_42:
        /*02c4*/ 	.word	index@(.nv.constant0._ZN7cutlass13device_kernelINS_4gemm6kernel13GemmUniversalIN4cute5tupleIJiiiiEEENS1_10collective13CollectiveMmaINS1_34MainloopSm90TmaGmmaWarpSpecializedILi2ENS5_IJNS4_1CILi2EEENSA_ILi1EEESC_EEENS1_32KernelTmaWarpSpecializedPingpongEEENS5_IJNSA_ILi64EEENSA_ILi256EEENSA_ILi128EEEEEENS_10bfloat16_tENS5_IJlSC_lEEESK_SL_NS4_8TiledMMAINS4_8MMA_AtomIJNS4_4SM904GMMA28MMA_64x256x16_F32BF16BF16_SSILNSP_5MajorE0ELSR_0ELNSP_7ScaleInE1ELSS_1EEEEEENS4_6LayoutINS5_IJSC_SC_SC_EEENS5_IJNSA_ILi0EEESX_SX_EEEEENS5_IJNS4_10UnderscoreES10_S10_EEEEENS4_13SM90_TMA_LOADENS4_14ComposedLayoutINS4_7SwizzleILi3ELi4ELi3EEENS4_18smem_ptr_flag_bitsILi16EEENSV_INS5_IJNSA_ILi8EEESG_EEENS5_IJSG_SC_EEEEEEEvNS4_8identityENS4_23SM90_TMA_LOAD_MULTICASTES1D_vS1E_EENS_8epilogue10collective6detail29Sm90TmaWarpSpecializedAdapterINS1I_15DefaultEpilogueISK_SL_SL_NS1H_6thread17LinearCombinationISK_Li1EffLNS1M_9ScaleType4KindE0ELNS_15FloatRoundStyleE2ESK_EENS1_15EpilogueDefaultEEEEEvvEEEEvNT_6ParamsE)
        /*02c8*/ 	.short	0x0210
        /*02ca*/ 	.short	0x0470


	//----- nvinfo : EIATTR_SW_WAR
	.align		4
.L_43:
        /*02cc*/ 	.byte	0x04, 0x36
        /*02ce*/ 	.short	(.L_45 - .L_44)
.L_44:
        /*02d0*/ 	.word	0x00000008
.L_45:


//--------------------- .nv.callgraph             --------------------------
	.section	.nv.callgraph,"",@"SHT_CUDA_CALLGRAPH"
	.align	4
	.sectionentsize	8
	.align		4
        /*0000*/ 	.word	0x00000000
	.align		4
        /*0004*/ 	.word	0xffffffff
	.align		4
        /*0008*/ 	.word	index@(_ZN7cutlass13device_kernelINS_4gemm6kernel13GemmUniversalIN4cute5tupleIJiiiiEEENS1_10collective13CollectiveMmaINS1_34MainloopSm90TmaGmmaWarpSpecializedILi2ENS5_IJNS4_1CILi2EEENSA_ILi1EEESC_EEENS1_32KernelTmaWarpSpecializedPingpongEEENS5_IJNSA_ILi64EEENSA_ILi256EEENSA_ILi128EEEEEENS_10bfloat16_tENS5_IJlSC_lEEESK_SL_NS4_8TiledMMAINS4_8MMA_AtomIJNS4_4SM904GMMA28MMA_64x256x16_F32BF16BF16_SSILNSP_5MajorE0ELSR_0ELNSP_7ScaleInE1ELSS_1EEEEEENS4_6LayoutINS5_IJSC_SC_SC_EEENS5_IJNSA_ILi0EEESX_SX_EEEEENS5_IJNS4_10UnderscoreES10_S10_EEEEENS4_13SM90_TMA_LOADENS4_14ComposedLayoutINS4_7SwizzleILi3ELi4ELi3EEENS4_18smem_ptr_flag_bitsILi16EEENSV_INS5_IJNSA_ILi8EEESG_EEENS5_IJSG_SC_EEEEEEEvNS4_8identityENS4_23SM90_TMA_LOAD_MULTICASTES1D_vS1E_EENS_8epilogue10collective6detail29Sm90TmaWarpSpecializedAdapterINS1I_15DefaultEpilogueISK_SL_SL_NS1H_6thread17LinearCombinationISK_Li1EffLNS1M_9ScaleType4KindE0ELNS_15FloatRoundStyleE2ESK_EENS1_15EpilogueDefaultEEEEEvvEEEEvNT_6ParamsE)
	.align		4
        /*000c*/ 	.word	index@(__assertfail)
	.align		4
        /*0010*/ 	.word	0x00000000
	.align		4
        /*0014*/ 	.word	0xfffffffe
	.align		4
        /*0018*/ 	.word	0x00000000
	.align		4
        /*001c*/ 	.word	0xfffffffd
	.align		4
        /*0020*/ 	.word	0x00000000
	.align		4
        /*0024*/ 	.word	0xfffffffc


//--------------------- .nv.constant4             --------------------------
	.section	.nv.constant4,"a",@progbits
	.align	8
	.align		8
.nv.constant4:
        /*0000*/ 	.dword	__assertfail
	.align		8
        /*0008*/ 	.dword	__unnamed_1
	.align		8
        /*0010*/ 	.dword	_ZN40_INTERNAL_0c38a75f_4_k_cu_04728dfe_278844cuda3std3__45__cpo5beginE
	.align		8
        /*0018*/ 	.dword	_ZN40_INTERNAL_0c38a75f_4_k_cu_04728dfe_278844cuda3std3__45__cpo3endE
	.align		8
        /*0020*/ 	.dword	_ZN40_INTERNAL_0c38a75f_4_k_cu_04728dfe_278844cuda3std3__45__cpo6cbeginE
	.align		8
        /*0028*/ 	.dword	_ZN40_INTERNAL_0c38a75f_4_k_cu_04728dfe_278844cuda3std3__45__cpo4cendE
	.align		8
        /*0030*/ 	.dword	_ZN40_INTERNAL_0c38a75f_4_k_cu_04728dfe_278844cuda3std3__442_GLOBAL__N__0c38a75f_4_k_cu_04728dfe_278846ignoreE
	.align		8
        /*0038*/ 	.dword	_ZN40_INTERNAL_0c38a75f_4_k_cu_04728dfe_278844cuda3std3__419piecewise_constructE
	.align		8
        /*0040*/ 	.dword	_ZN40_INTERNAL_0c38a75f_4_k_cu_04728dfe_278844cuda3std3__48in_placeE
	.align		8
        /*0048*/ 	.dword	_ZN40_INTERNAL_0c38a75f_4_k_cu_04728dfe_278844cuda3std6ranges3__45__cpo4swapE
	.align		8
        /*0050*/ 	.dword	_ZN40_INTERNAL_0c38a75f_4_k_cu_04728dfe_278844cuda3std6ranges3__45__cpo9iter_moveE
	.align		8
        /*0058*/ 	.dword	_ZN40_INTERNAL_0c38a75f_4_k_cu_04728dfe_278844cute7productE
	.align		8
        /*0060*/ 	.dword	_ZN40_INTERNAL_0c38a75f_4_k_cu_04728dfe_278844cute1_E
	.align		8
        /*0068*/ 	.dword	$str$22
	.align		8
        /*0070*/ 	.dword	$str$23


//--------------------- .text._ZN7cutlass13device_kernelINS_4gemm6kernel13GemmUniversalIN4cute5tupleIJiiiiEEENS1_10collective13CollectiveMmaINS1_34MainloopSm90TmaGmmaWarpSpecializedILi2ENS5_IJNS4_1CILi2EEENSA_ILi1EEESC_EEENS1_32KernelTmaWarpSpecializedPingpongEEENS5_IJNSA_ILi64EEENSA_ILi256EEENSA_ILi128EEEEEENS_10bfloat16_tENS5_IJlSC_lEEESK_SL_NS4_8TiledMMAINS4_8MMA_AtomIJNS4_4SM904GMMA28MMA_64x256x16_F32BF16BF16_SSILNSP_5MajorE0ELSR_0ELNSP_7ScaleInE1ELSS_1EEEEEENS4_6LayoutINS5_IJSC_SC_SC_EEENS5_IJNSA_ILi0EEESX_SX_EEEEENS5_IJNS4_10UnderscoreES10_S10_EEEEENS4_13SM90_TMA_LOADENS4_14ComposedLayoutINS4_7SwizzleILi3ELi4ELi3EEENS4_18smem_ptr_flag_bitsILi16EEENSV_INS5_IJNSA_ILi8EEESG_EEENS5_IJSG_SC_EEEEEEEvNS4_8identityENS4_23SM90_TMA_LOAD_MULTICASTES1D_vS1E_EENS_8epilogue10collective6detail29Sm90TmaWarpSpecializedAdapterINS1I_15DefaultEpilogueISK_SL_SL_NS1H_6thread17LinearCombinationISK_Li1EffLNS1M_9ScaleType4KindE0ELNS_15FloatRoundStyleE2ESK_EENS1_15EpilogueDefaultEEEEEvvEEEEvNT_6ParamsE --------------------------
	.section	.text._ZN7cutlass13device_kernelINS_4gemm6kernel13GemmUniversalIN4cute5tupleIJiiiiEEENS1_10collective13CollectiveMmaINS1_34MainloopSm90TmaGmmaWarpSpecializedILi2ENS5_IJNS4_1CILi2EEENSA_ILi1EEESC_EEENS1_32KernelTmaWarpSpecializedPingpongEEENS5_IJNSA_ILi64EEENSA_ILi256EEENSA_ILi128EEEEEENS_10bfloat16_tENS5_IJlSC_lEEESK_SL_NS4_8TiledMMAINS4_8MMA_AtomIJNS4_4SM904GMMA28MMA_64x256x16_F32BF16BF16_SSILNSP_5MajorE0ELSR_0ELNSP_7ScaleInE1ELSS_1EEEEEENS4_6LayoutINS5_IJSC_SC_SC_EEENS5_IJNSA_ILi0EEESX_SX_EEEEENS5_IJNS4_10UnderscoreES10_S10_EEEEENS4_13SM90_TMA_LOADENS4_14ComposedLayoutINS4_7SwizzleILi3ELi4ELi3EEENS4_18smem_ptr_flag_bitsILi16EEENSV_INS5_IJNSA_ILi8EEESG_EEENS5_IJSG_SC_EEEEEEEvNS4_8identityENS4_23SM90_TMA_LOAD_MULTICASTES1D_vS1E_EENS_8epilogue10collective6detail29Sm90TmaWarpSpecializedAdapterINS1I_15DefaultEpilogueISK_SL_SL_NS1H_6thread17LinearCombinationISK_Li1EffLNS1M_9ScaleType4KindE0ELNS_15FloatRoundStyleE2ESK_EENS1_15EpilogueDefaultEEEEEvvEEEEvNT_6ParamsE,"ax",@progbits
	.align	128
.text._ZN7cutlass13device_kernelINS_4gemm6kernel13GemmUniversalIN4cute5tupleIJiiiiEEENS1_10collective13CollectiveMmaINS1_34MainloopSm90TmaGmmaWarpSpecializedILi2ENS5_IJNS4_1CILi2EEENSA_ILi1EEESC_EEENS1_32KernelTmaWarpSpecializedPingpongEEENS5_IJNSA_ILi64EEENSA_ILi256EEENSA_ILi128EEEEEENS_10bfloat16_tENS5_IJlSC_lEEESK_SL_NS4_8TiledMMAINS4_8MMA_AtomIJNS4_4SM904GMMA28MMA_64x256x16_F32BF16BF16_SSILNSP_5MajorE0ELSR_0ELNSP_7ScaleInE1ELSS_1EEEEEENS4_6LayoutINS5_IJSC_SC_SC_EEENS5_IJNSA_ILi0EEESX_SX_EEEEENS5_IJNS4_10UnderscoreES10_S10_EEEEENS4_13SM90_TMA_LOADENS4_14ComposedLayoutINS4_7SwizzleILi3ELi4ELi3EEENS4_18smem_ptr_flag_bitsILi16EEENSV_INS5_IJNSA_ILi8EEESG_EEENS5_IJSG_SC_EEEEEEEvNS4_8identityENS4_23SM90_TMA_LOAD_MULTICASTES1D_vS1E_EENS_8epilogue10collective6detail29Sm90TmaWarpSpecializedAdapterINS1I_15DefaultEpilogueISK_SL_SL_NS1H_6thread17LinearCombinationISK_Li1EffLNS1M_9ScaleType4KindE0ELNS_15FloatRoundStyleE2ESK_EENS1_15EpilogueDefaultEEEEEvvEEEEvNT_6ParamsE:
        .type           _ZN7cutlass13device_kernelINS_4gemm6kernel13GemmUniversalIN4cute5tupleIJiiiiEEENS1_10collective13CollectiveMmaINS1_34MainloopSm90TmaGmmaWarpSpecializedILi2ENS5_IJNS4_1CILi2EEENSA_ILi1EEESC_EEENS1_32KernelTmaWarpSpecializedPingpongEEENS5_IJNSA_ILi64EEENSA_ILi256EEENSA_ILi128EEEEEENS_10bfloat16_tENS5_IJlSC_lEEESK_SL_NS4_8TiledMMAINS4_8MMA_AtomIJNS4_4SM904GMMA28MMA_64x256x16_F32BF16BF16_SSILNSP_5MajorE0ELSR_0ELNSP_7ScaleInE1ELSS_1EEEEEENS4_6LayoutINS5_IJSC_SC_SC_EEENS5_IJNSA_ILi0EEESX_SX_EEEEENS5_IJNS4_10UnderscoreES10_S10_EEEEENS4_13SM90_TMA_LOADENS4_14ComposedLayoutINS4_7SwizzleILi3ELi4ELi3EEENS4_18smem_ptr_flag_bitsILi16EEENSV_INS5_IJNSA_ILi8EEESG_EEENS5_IJSG_SC_EEEEEEEvNS4_8identityENS4_23SM90_TMA_LOAD_MULTICASTES1D_vS1E_EENS_8epilogue10collective6detail29Sm90TmaWarpSpecializedAdapterINS1I_15DefaultEpilogueISK_SL_SL_NS1H_6thread17LinearCombinationISK_Li1EffLNS1M_9ScaleType4KindE0ELNS_15FloatRoundStyleE2ESK_EENS1_15EpilogueDefaultEEEEEvvEEEEvNT_6ParamsE,@function
        .size           _ZN7cutlass13device_kernelINS_4gemm6kernel13GemmUniversalIN4cute5tupleIJiiiiEEENS1_10collective13CollectiveMmaINS1_34MainloopSm90TmaGmmaWarpSpecializedILi2ENS5_IJNS4_1CILi2EEENSA_ILi1EEESC_EEENS1_32KernelTmaWarpSpecializedPingpongEEENS5_IJNSA_ILi64EEENSA_ILi256EEENSA_ILi128EEEEEENS_10bfloat16_tENS5_IJlSC_lEEESK_SL_NS4_8TiledMMAINS4_8MMA_AtomIJNS4_4SM904GMMA28MMA_64x256x16_F32BF16BF16_SSILNSP_5MajorE0ELSR_0ELNSP_7ScaleInE1ELSS_1EEEEEENS4_6LayoutINS5_IJSC_SC_SC_EEENS5_IJNSA_ILi0EEESX_SX_EEEEENS5_IJNS4_10UnderscoreES10_S10_EEEEENS4_13SM90_TMA_LOADENS4_14ComposedLayoutINS4_7SwizzleILi3ELi4ELi3EEENS4_18smem_ptr_flag_bitsILi16EEENSV_INS5_IJNSA_ILi8EEESG_EEENS5_IJSG_SC_EEEEEEEvNS4_8identityENS4_23SM90_TMA_LOAD_MULTICASTES1D_vS1E_EENS_8epilogue10collective6detail29Sm90TmaWarpSpecializedAdapterINS1I_15DefaultEpilogueISK_SL_SL_NS1H_6thread17LinearCombinationISK_Li1EffLNS1M_9ScaleType4KindE0ELNS_15FloatRoundStyleE2ESK_EENS1_15EpilogueDefaultEEEEEvvEEEEvNT_6ParamsE,(.L_x_324 - _ZN7cutlass13device_kernelINS_4gemm6kernel13GemmUniversalIN4cute5tupleIJiiiiEEENS1_10collective13CollectiveMmaINS1_34MainloopSm90TmaGmmaWarpSpecializedILi2ENS5_IJNS4_1CILi2EEENSA_ILi1EEESC_EEENS1_32KernelTmaWarpSpecializedPingpongEEENS5_IJNSA_ILi64EEENSA_ILi256EEENSA_ILi128EEEEEENS_10bfloat16_tENS5_IJlSC_lEEESK_SL_NS4_8TiledMMAINS4_8MMA_AtomIJNS4_4SM904GMMA28MMA_64x256x16_F32BF16BF16_SSILNSP_5MajorE0ELSR_0ELNSP_7ScaleInE1ELSS_1EEEEEENS4_6LayoutINS5_IJSC_SC_SC_EEENS5_IJNSA_ILi0EEESX_SX_EEEEENS5_IJNS4_10UnderscoreES10_S10_EEEEENS4_13SM90_TMA_LOADENS4_14ComposedLayoutINS4_7SwizzleILi3ELi4ELi3EEENS4_18smem_ptr_flag_bitsILi16EEENSV_INS5_IJNSA_ILi8EEESG_EEENS5_IJSG_SC_EEEEEEEvNS4_8identityENS4_23SM90_TMA_LOAD_MULTICASTES1D_vS1E_EENS_8epilogue10collective6detail29Sm90TmaWarpSpecializedAdapterINS1I_15DefaultEpilogueISK_SL_SL_NS1H_6thread17LinearCombinationISK_Li1EffLNS1M_9ScaleType4KindE0ELNS_15FloatRoundStyleE2ESK_EENS1_15EpilogueDefaultEEEEEvvEEEEvNT_6ParamsE)
        .other          _ZN7cutlass13device_kernelINS_4gemm6kernel13GemmUniversalIN4cute5tupleIJiiiiEEENS1_10collective13CollectiveMmaINS1_34MainloopSm90TmaGmmaWarpSpecializedILi2ENS5_IJNS4_1CILi2EEENSA_ILi1EEESC_EEENS1_32KernelTmaWarpSpecializedPingpongEEENS5_IJNSA_ILi64EEENSA_ILi256EEENSA_ILi128EEEEEENS_10bfloat16_tENS5_IJlSC_lEEESK_SL_NS4_8TiledMMAINS4_8MMA_AtomIJNS4_4SM904GMMA28MMA_64x256x16_F32BF16BF16_SSILNSP_5MajorE0ELSR_0ELNSP_7ScaleInE1ELSS_1EEEEEENS4_6LayoutINS5_IJSC_SC_SC_EEENS5_IJNSA_ILi0EEESX_SX_EEEEENS5_IJNS4_10UnderscoreES10_S10_EEEEENS4_13SM90_TMA_LOADENS4_14ComposedLayoutINS4_7SwizzleILi3ELi4ELi3EEENS4_18smem_ptr_flag_bitsILi16EEENSV_INS5_IJNSA_ILi8EEESG_EEENS5_IJSG_SC_EEEEEEEvNS4_8identityENS4_23SM90_TMA_LOAD_MULTICASTES1D_vS1E_EENS_8epilogue10collective6detail29Sm90TmaWarpSpecializedAdapterINS1I_15DefaultEpilogueISK_SL_SL_NS1H_6thread17LinearCombinationISK_Li1EffLNS1M_9ScaleType4KindE0ELNS_15FloatRoundStyleE2ESK_EENS1_15EpilogueDefaultEEEEEvvEEEEvNT_6ParamsE,@"STO_CUDA_ENTRY STV_DEFAULT"
_ZN7cutlass13device_kernelINS_4gemm6kernel13GemmUniversalIN4cute5tupleIJiiiiEEENS1_10collective13CollectiveMmaINS1_34MainloopSm90TmaGmmaWarpSpecializedILi2ENS5_IJNS4_1CILi2EEENSA_ILi1EEESC_EEENS1_32KernelTmaWarpSpecializedPingpongEEENS5_IJNSA_ILi64EEENSA_ILi256EEENSA_ILi128EEEEEENS_10bfloat16_tENS5_IJlSC_lEEESK_SL_NS4_8TiledMMAINS4_8MMA_AtomIJNS4_4SM904GMMA28MMA_64x256x16_F32BF16BF16_SSILNSP_5MajorE0ELSR_0ELNSP_7ScaleInE1ELSS_1EEEEEENS4_6LayoutINS5_IJSC_SC_SC_EEENS5_IJNSA_ILi0EEESX_SX_EEEEENS5_IJNS4_10UnderscoreES10_S10_EEEEENS4_13SM90_TMA_LOADENS4_14ComposedLayoutINS4_7SwizzleILi3ELi4ELi3EEENS4_18smem_ptr_flag_bitsILi16EEENSV_INS5_IJNSA_ILi8EEESG_EEENS5_IJSG_SC_EEEEEEEvNS4_8identityENS4_23SM90_TMA_LOAD_MULTICASTES1D_vS1E_EENS_8epilogue10collective6detail29Sm90TmaWarpSpecializedAdapterINS1I_15DefaultEpilogueISK_SL_SL_NS1H_6thread17LinearCombinationISK_Li1EffLNS1M_9ScaleType4KindE0ELNS_15FloatRoundStyleE2ESK_EENS1_15EpilogueDefaultEEEEEvvEEEEvNT_6ParamsE:
[----:B------:R-:W0:Y:S01]  /*0000*/  LDC R1, c[0x0][0x28] ;  /* 0x00000a00ff017b82 */ /* 0x000e220000000800 */
[----:B------:R-:W1:Y:S01]  /*0010*/  S2R R3, SR_TID.X ;  /* 0x0000000000037919 */ /* 0x000e620000002100 */
[----:B------:R-:W-:Y:S01]  /*0020*/  ELECT P0, URZ, PT ;  /* 0x00000000003f782f */ /* 0x000fe20003800000 */
[----:B------:R-:W-:Y:S01]  /*0030*/  BSSY B0, `(.L_x_0) ;  /* 0x0000014000007945 */ /* 0x000fe20003800000 */
[--C-:B-1----:R-:W-:Y:S02]  /*0040*/  SHF.R.U32.HI R0, RZ, 0x5, R3.reuse ;  /* 0x00000005ff007819 */ /* 0x102fe40000011603 */
[----:B------:R-:W-:-:S03]  /*0050*/  SHF.R.U32.HI R5, RZ, 0x7, R3 ;  /* 0x00000007ff057819 */ /* 0x000fc60000011603 */
[----:B------:R-:W1:Y:S02]  /*0060*/  SHFL.IDX PT, R2, R0, RZ, 0x1f ;  /* 0x00001fff00027589 */ /* 0x000e6400000e0000 */
[----:B-1----:R-:W-:Y:S02]  /*0070*/  R2UR UR6, R2 ;  /* 0x00000000020672ca */ /* 0x002fe400000e0000 */
[----:B------:R1:W2:Y:S11]  /*0080*/  SHFL.IDX PT, R2, R5, RZ, 0x1f ;  /* 0x00001fff05027589 */ /* 0x0002b600000e0000 */
[----:B------:R-:W-:-:S02]  /*0090*/  USHF.R.S32.HI UR4, URZ, 0x1f, UR6 ;  /* 0x0000001f3f047899 */ /* 0x000fc40008011406 */
[----:B------:R-:W-:Y:S02]  /*00a0*/  ISETP.NE.OR P0, PT, RZ, UR6, !P0 ;  /* 0x00000006ff007c0c */ /* 0x000fe4000c705670 */
[----:B------:R-:W-:-:S04]  /*00b0*/  ULEA.HI UR4, UR4, UR6, URZ, 0x2 ;  /* 0x0000000604047291 */ /* 0x000fc8000f8f103f */
[----:B------:R-:W-:-:S04]  /*00c0*/  ULOP3.LUT UR4, UR4, 0xfffffffc, URZ, 0xc0, !UPT ;  /* 0xfffffffc04047892 */ /* 0x000fc8000f8ec03f */
[----:B------:R-:W-:-:S03]  /*00d0*/  UIADD3 UR6, UR6, -UR4, URZ ;  /* 0x8000000406067290 */ /* 0x000fc6000fffe03f */
[----:B012---:R-:W-:Y:S09]  /*00e0*/  @P0 BRA `(.L_x_1) ;  /* 0x0000000000200947 */ /* 0x007ff20003800000 */
[----:B------:R-:W-:Y:S02]  /*00f0*/  ULDC.64 UR4, c[0x0][0x198] ;  /* 0x0000660000047ab9 */ /* 0x000fe40000000a00 */
[----:B------:R-:W-:Y:S02]  /*0100*/  UIADD3 UR8, UP0, UR4, 0xf0, URZ ;  /* 0x000000f004087890 */ /* 0x000fe4000ff1e03f */
[----:B------:R-:W-:Y:S02]  /*0110*/  UIADD3 UR4, UP1, UR4, 0x1f0, URZ ;  /* 0x000001f004047890 */ /* 0x000fe4000ff3e03f */
[----:B------:R-:W-:Y:S02]  /*0120*/  UIADD3.X UR9, URZ, UR5, URZ, UP0, !UPT ;  /* 0x000000053f097290 */ /* 0x000fe400087fe43f */
[----:B------:R-:W-:-:S07]  /*0130*/  UIADD3.X UR5, URZ, UR5, URZ, UP1, !UPT ;  /* 0x000000053f057290 */ /* 0x000fce0008ffe43f */
[----:B------:R0:W-:Y:S02]  /*0140*/  UTMACCTL.PF [UR8] ;  /* 0x00000000080079b9 */ /* 0x0001e40008040000 */
[----:B------:R0:W-:Y:S02]  /*0150*/  UTMACCTL.PF [UR4] ;  /* 0x00000000040079b9 */ /* 0x0001e40008040000 */
[----:B0-----:R-:W-:Y:S01]  /*0160*/  NOP ;  /* 0x0000000000007918 */ /* 0x001fe20000000000 */
.L_x_1:
[----:B------:R-:W-:Y:S05]  /*0170*/  BSYNC B0 ;  /* 0x0000000000007941 */ /* 0x000fea0003800000 */
.L_x_0:
[----:B------:R-:W0:Y:S01]  /*0180*/  SHFL.IDX PT, R6, R0, RZ, 0x1f ;  /* 0x00001fff00067589 */ /* 0x000e2200000e0000 */
[----:B------:R-:W-:Y:S01]  /*0190*/  R2UR UR19, R2 ;  /* 0x00000000021372ca */ /* 0x000fe200000e0000 */
[----:B------:R-:W-:-:S04]  /*01a0*/  UISETP.NE.AND UP0, UPT, UR6, 0x3, UPT ;  /* 0x000000030600788c */ /* 0x000fc8000bf05270 */
[----:B------:R-:W-:-:S08]  /*01b0*/  UISETP.EQ.OR UP0, UPT, UR6, URZ, !UP0 ;  /* 0x0000003f0600728c */ /* 0x000fd0000c702670 */
[----:B------:R-:W-:Y:S02]  /*01c0*/  UIADD3 UR14, UR19, -0x1, URZ ;  /* 0xffffffff130e7890 */ /* 0x000fe4000fffe03f */
[----:B------:R-:W-:Y:S02]  /*01d0*/  UISETP.EQ.AND UP0, UPT, UR19, URZ, UP0 ;  /* 0x0000003f1300728c */ /* 0x000fe40008702270 */
[----:B------:R-:W-:Y:S02]  /*01e0*/  UISETP.GE.U32.AND UP1, UPT, UR14, 0x2, UPT ;  /* 0x000000020e00788c */ /* 0x000fe4000bf26070 */
[----:B------:R-:W-:Y:S01]  /*01f0*/  USEL UR42, URZ, 0x1, !UP0 ;  /* 0x000000013f2a7887 */ /* 0x000fe2000c000000 */
[----:B0-----:R-:W-:-:S03]  /*0200*/  ISETP.NE.AND P0, PT, R6, RZ, PT ;  /* 0x000000ff0600720c */ /* 0x001fc60003f05270 */
[----:B------:R-:W-:-:S10]  /*0210*/  USEL UR42, UR42, 0x2, UP1 ;  /* 0x000000022a2a7887 */ /* 0x000fd40008800000 */
[----:B------:R-:W-:Y:S05]  /*0220*/  @P0 BRA `(.L_x_2) ;  /* 0x0000000000480947 */ /* 0x000fea0003800000 */
[----:B------:R-:W0:Y:S01]  /*0230*/  S2UR UR7, SR_CgaCtaId ;  /* 0x00000000000779c3 */ /* 0x000e220000008800 */
[----:B------:R-:W-:Y:S01]  /*0240*/  UMOV UR4, 0x400 ;  /* 0x0000040000047882 */ /* 0x000fe20000000000 */
[----:B------:R-:W-:Y:S01]  /*0250*/  UMOV UR5, 0x1 ;  /* 0x0000000100057882 */ /* 0x000fe20000000000 */
[----:B------:R-:W-:Y:S01]  /*0260*/  UMOV UR8, 0x2 ;  /* 0x0000000200087882 */ /* 0x000fe20000000000 */
[----:B------:R-:W-:Y:S01]  /*0270*/  ELECT P0, URZ, PT ;  /* 0x00000000003f782f */ /* 0x000fe20003800000 */
[----:B------:R-:W-:-:S04]  /*0280*/  UIADD3 UR8, -UR8, 0x100000, URZ ;  /* 0x0010000008087890 */ /* 0x000fc8000fffe13f */
[----:B------:R-:W-:Y:S02]  /*0290*/  USHF.L.U32 UR9, UR8, 0xb, URZ ;  /* 0x0000000b08097899 */ /* 0x000fe4000800063f */
[----:B------:R-:W-:Y:S02]  /*02a0*/  USHF.L.U32 UR8, UR8, 0x1, URZ ;  /* 0x0000000108087899 */ /* 0x000fe4000800063f */
[----:B0-----:R-:W-:Y:S02]  /*02b0*/  ULEA UR7, UR7, UR4, 0x18 ;  /* 0x0000000407077291 */ /* 0x001fe4000f8ec03f */
[----:B------:R-:W-:-:S04]  /*02c0*/  UIADD3 UR4, -UR5, 0x100000, URZ ;  /* 0x0010000005047890 */ /* 0x000fc8000fffe13f */
[----:B------:R-:W-:Y:S02]  /*02d0*/  USHF.L.U32 UR5, UR4, 0xb, URZ ;  /* 0x0000000b04057899 */ /* 0x000fe4000800063f */
[----:B------:R-:W-:Y:S01]  /*02e0*/  USHF.L.U32 UR4, UR4, 0x1, URZ ;  /* 0x0000000104047899 */ /* 0x000fe2000800063f */
[----:B------:R-:W0:Y:S11]  /*02f0*/  FENCE.VIEW.ASYNC.S ;  /* 0x00000000000073c6 */ /* 0x000e360000000000 */
[----:B0-----:R0:W1:Y:S01]  /*0300*/  SYNCS.EXCH.64 URZ, [UR7], UR4 ;  /* 0x00000004073f75b2 */ /* 0x0010620008000100 */
[----:B------:R0:W2:Y:S01]  /*0310*/  SYNCS.EXCH.64 URZ, [UR7+0x10], UR8 ;  /* 0x00001008073f75b2 */ /* 0x0000a20008000100 */
[----:B------:R0:W3:Y:S01]  /*0320*/  SYNCS.EXCH.64 URZ, [UR7+0x8], UR4 ;  /* 0x00000804073f75b2 */ /* 0x0000e20008000100 */
[----:B------:R0:W4:Y:S01]  /*0330*/  SYNCS.EXCH.64 URZ, [UR7+0x18], UR8 ;  /* 0x00001808073f75b2 */ /* 0x0001220008000100 */
[----:B------:R-:W-:Y:S01]  /*0340*/  NOP ;  /* 0x0000000000007918 */ /* 0x000fe20000000000 */
.L_x_2:
[----:B------:R-:W5:Y:S01]  /*0350*/  S2UR UR15, SR_CTAID.X ;  /* 0x00000000000f79c3 */ /* 0x000f620000002500 */
[----:B------:R-:W-:Y:S01]  /*0360*/  SHF.R.S32.HI R2, RZ, 0x1f, R3 ;  /* 0x0000001fff027819 */ /* 0x000fe20000011403 */
[----:B------:R-:W1:Y:S01]  /*0370*/  SHFL.IDX PT, R7, R0, RZ, 0x1f ;  /* 0x00001fff00077589 */ /* 0x000e6200000e0000 */
[----:B------:R-:W-:Y:S02]  /*0380*/  ELECT P0, URZ, PT ;  /* 0x00000000003f782f */ /* 0x000fe40003800000 */
[----:B------:R-:W-:Y:S01]  /*0390*/  SHF.R.S32.HI R11, RZ, 0x1f, R6 ;  /* 0x0000001fff0b7819 */ /* 0x000fe20000011406 */
[----:B0-----:R-:W-:Y:S01]  /*03a0*/  ULDC UR4, c[0x0][0x150] ;  /* 0x0000540000047ab9 */ /* 0x001fe20000000800 */
[----:B------:R-:W-:Y:S01]  /*03b0*/  LEA.HI R2, R2, R3, RZ, 0x7 ;  /* 0x0000000302027211 */ /* 0x000fe200078f38ff */
[----:B------:R-:W0:Y:S01]  /*03c0*/  SHFL.IDX PT, R8, R0, RZ, 0x1f ;  /* 0x00001fff00087589 */ /* 0x000e2200000e0000 */
[----:B------:R-:W2:Y:S01]  /*03d0*/  S2UR UR8, SR_CTAID.Y ;  /* 0x00000000000879c3 */ /* 0x000ea20000002600 */
[----:B------:R-:W-:-:S02]  /*03e0*/  ELECT P1, URZ, PT ;  /* 0x00000000003f782f */ /* 0x000fc40003820000 */
[----:B------:R-:W-:Y:S01]  /*03f0*/  LOP3.LUT R2, R2, 0xffffff80, RZ, 0xc0, !PT ;  /* 0xffffff8002027812 */ /* 0x000fe200078ec0ff */
[----:B------:R-:W-:Y:S01]  /*0400*/  ULDC UR7, c[0x0][0x144] ;  /* 0x0000510000077ab9 */ /* 0x000fe20000000800 */
[----:B------:R-:W-:Y:S01]  /*0410*/  LEA.HI R11, R11, R6, RZ, 0x2 ;  /* 0x000000060b0b7211 */ /* 0x000fe200078f10ff */
[----:B------:R-:W-:Y:S01]  /*0420*/  UMOV UR18, 0x80 ;  /* 0x0000008000127882 */ /* 0x000fe20000000000 */
[----:B------:R-:W-:Y:S01]  /*0430*/  NOP ;  /* 0x0000000000007918 */ /* 0x000fe20000000000 */
[----:B------:R-:W-:Y:S01]  /*0440*/  IMAD.IADD R4, R3, 0x1, -R2 ;  /* 0x0000000103047824 */ /* 0x000fe200078e0a02 */
[----:B------:R-:W-:Y:S01]  /*0450*/  LOP3.LUT R11, R11, 0x3ffffffc, RZ, 0xc0, !PT ;  /* 0x3ffffffc0b0b7812 */ /* 0x000fe200078ec0ff */
[----:B------:R-:W-:Y:S01]  /*0460*/  NOP ;  /* 0x0000000000007918 */ /* 0x000fe20000000000 */
[----:B------:R-:W-:Y:S01]  /*0470*/  ULDC UR17, c[0x0][0x148] ;  /* 0x0000520000117ab9 */ /* 0x000fe20000000800 */
[----:B------:R-:W-:Y:S01]  /*0480*/  IMAD.MOV.U32 R152, RZ, RZ, 0x1 ;  /* 0x00000001ff987424 */ /* 0x000fe200078e00ff */
[----:B------:R-:W-:Y:S01]  /*0490*/  SHF.R.S32.HI R9, RZ, 0x1f, R4 ;  /* 0x0000001fff097819 */ /* 0x000fe20000011404 */
[----:B------:R-:W-:Y:S01]  /*04a0*/  IMAD.IADD R11, R6, 0x1, -R11 ;  /* 0x00000001060b7824 */ /* 0x000fe200078e0a0b */
[----:B------:R-:W-:-:S02]  /*04b0*/  ISETP.NE.AND P2, PT, RZ, UR19, PT ;  /* 0x00000013ff007c0c */ /* 0x000fc4000bf45270 */
[----:B-----5:R-:W-:Y:S02]  /*04c0*/  I2FP.F32.U32 R10, UR15 ;  /* 0x0000000f000a7c45 */ /* 0x020fe40008201000 */
[----:B------:R-:W-:Y:S02]  /*04d0*/  LEA.HI R2, R9, R4, RZ, 0x3 ;  /* 0x0000000409027211 */ /* 0x000fe400078f18ff */
[----:B-1----:R-:W-:Y:S01]  /*04e0*/  ISETP.NE.OR P0, PT, R7, RZ, !P0 ;  /* 0x000000ff0700720c */ /* 0x002fe20004705670 */
[----:B------:R-:W-:Y:S01]  /*04f0*/  FMUL R10, R10, UR4 ;  /* 0x000000040a0a7c20 */ /* 0x000fe20008400000 */
[--C-:B------:R-:W-:Y:S01]  /*0500*/  SHF.R.S32.HI R7, RZ, 0x3, R2.reuse ;  /* 0x00000003ff077819 */ /* 0x100fe20000011402 */
[----:B------:R-:W-:Y:S01]  /*0510*/  ULDC UR4, c[0x0][0x154] ;  /* 0x0000550000047ab9 */ /* 0x000fe20000000800 */
[----:B------:R-:W-:Y:S02]  /*0520*/  SHF.R.S32.HI R2, RZ, 0x1f, R2 ;  /* 0x0000001fff027819 */ /* 0x000fe40000011402 */
[----:B0-----:R-:W-:Y:S01]  /*0530*/  ISETP.NE.OR P1, PT, R8, RZ, !P1 ;  /* 0x000000ff0800720c */ /* 0x001fe20004f25670 */
[----:B------:R-:W0:Y:S01]  /*0540*/  F2I.U32.TRUNC.NTZ R10, R10 ;  /* 0x0000000a000a7305 */ /* 0x000e22000020f000 */
[----:B------:R-:W-:Y:S01]  /*0550*/  LEA.HI R2, R2, R7, RZ, 0x2 ;  /* 0x0000000702027211 */ /* 0x000fe200078f10ff */
[----:B------:R1:W1:Y:S01]  /*0560*/  SHFL.IDX PT, R8, R5, RZ, 0x1f ;  /* 0x00001fff05087589 */ /* 0x00026200000e0000 */
[----:B--2---:R-:W-:-:S02]  /*0570*/  I2FP.F32.U32 R0, UR8 ;  /* 0x0000000800007c45 */ /* 0x004fc40008201000 */
[----:B------:R-:W-:Y:S01]  /*0580*/  LOP3.LUT R2, R2, 0xfffffffc, RZ, 0xc0, !PT ;  /* 0xfffffffc02027812 */ /* 0x000fe200078ec0ff */
[----:B------:R-:W-:Y:S02]  /*0590*/  VOTEU.ALL UP0, P0 ;  /* 0x00000000003f7886 */ /* 0x000fe40000000000 */
[----:B------:R-:W-:Y:S02]  /*05a0*/  FMUL R6, R0, UR4 ;  /* 0x0000000400067c20 */ /* 0x000fe40008400000 */
[----:B------:R-:W-:Y:S01]  /*05b0*/  IMAD.IADD R2, R7, 0x1, -R2 ;  /* 0x0000000107027824 */ /* 0x000fe200078e0a02 */
[----:B------:R-:W2:Y:S01]  /*05c0*/  @!UP0 S2UR UR11, SR_CgaCtaId ;  /* 0x00000000000b89c3 */ /* 0x000ea20000008800 */
[----:B------:R-:W-:Y:S01]  /*05d0*/  VOTEU.ALL UP1, P1 ;  /* 0x00000000003f7886 */ /* 0x000fe20000820000 */
[----:B------:R-:W-:Y:S01]  /*05e0*/  @!UP0 UMOV UR10, 0x400 ;  /* 0x00000400000a8882 */ /* 0x000fe20000000000 */
[----:B------:R-:W-:Y:S01]  /*05f0*/  IMAD R2, R11, 0x4, R2 ;  /* 0x000000040b027824 */ /* 0x000fe200078e0202 */
[----:B0-----:R-:W-:Y:S01]  /*0600*/  R2UR UR4, R10 ;  /* 0x000000000a0472ca */ /* 0x001fe200000e0000 */
[----:B------:R-:W0:Y:S01]  /*0610*/  F2I.U32.TRUNC.NTZ R6, R6 ;  /* 0x0000000600067305 */ /* 0x000e22000020f000 */
[----:B------:R-:W-:Y:S01]  /*0620*/  @!UP1 UMOV UR13, 0x400 ;  /* 0x00000400000d9882 */ /* 0x000fe20000000000 */
[C---:B------:R-:W-:Y:S01]  /*0630*/  IMAD.SHL.U32 R153, R2.reuse, 0x4, RZ ;  /* 0x0000000402997824 */ /* 0x040fe200078e00ff */
[----:B------:R-:W-:Y:S01]  /*0640*/  LEA.HI R0, R2, R2, RZ, 0x1 ;  /* 0x0000000202007211 */ /* 0x000fe200078f08ff */
[----:B------:R-:W5:Y:S01]  /*0650*/  @!UP1 S2UR UR16, SR_CgaCtaId ;  /* 0x00000000001099c3 */ /* 0x000f620000008800 */
[----:B------:R-:W-:Y:S01]  /*0660*/  VOTEU.ALL UP2, P1 ;  /* 0x00000000003f7886 */ /* 0x000fe20000840000 */
[----:B------:R-:W-:Y:S01]  /*0670*/  VOTEU.ALL UP3, P1 ;  /* 0x00000000003f7886 */ /* 0x000fe20000860000 */
[----:B------:R-:W-:Y:S01]  /*0680*/  LOP3.LUT R7, R0, 0xfffffffe, RZ, 0xc0, !PT ;  /* 0xfffffffe00077812 */ /* 0x000fe200078ec0ff */
[----:B------:R-:W-:Y:S01]  /*0690*/  VOTEU.ALL UP4, P1 ;  /* 0x00000000003f7886 */ /* 0x000fe20000880000 */
[----:B------:R-:W-:Y:S01]  /*06a0*/  LOP3.LUT R153, R2, 0xc, R153, 0x78, !PT ;  /* 0x0000000c02997812 */ /* 0x000fe200078e7899 */
[----:B------:R-:W-:-:S02]  /*06b0*/  VOTEU.ALL UP5, P1 ;  /* 0x00000000003f7886 */ /* 0x000fc400008a0000 */
[----:B------:R-:W-:Y:S01]  /*06c0*/  IMAD.IADD R7, R2, 0x1, -R7 ;  /* 0x0000000102077824 */ /* 0x000fe200078e0a07 */
[----:B------:R-:W-:Y:S01]  /*06d0*/  UIADD3 UR4, -UR4, URZ, URZ ;  /* 0x0000003f04047290 */ /* 0x000fe2000fffe13f */
[----:B------:R-:W3:Y:S01]  /*06e0*/  LDC R2, c[0x0][0x140] ;  /* 0x00005000ff027b82 */ /* 0x000ee20000000800 */
[----:B0-----:R-:W-:Y:S02]  /*06f0*/  R2UR UR9, R6 ;  /* 0x00000000060972ca */ /* 0x001fe400000e0000 */
[----:B------:R-:W-:Y:S02]  /*0700*/  UIMAD UR7, UR7, UR4, UR15 ;  /* 0x00000004070772a4 */ /* 0x000fe4000f8e020f */
[----:B--2---:R-:W-:Y:S01]  /*0710*/  @!UP0 ULEA UR12, UR11, UR10, 0x18 ;  /* 0x0000000a0b0c8291 */ /* 0x004fe2000f8ec03f */
[----:B------:R-:W-:Y:S01]  /*0720*/  UMOV UR4, 0x20 ;  /* 0x0000002000047882 */ /* 0x000fe20000000000 */
[----:B------:R-:W-:-:S04]  /*0730*/  @!UP1 UIADD3 UR10, -UR18, 0x100000, URZ ;  /* 0x00100000120a9890 */ /* 0x000fc8000fffe13f */
[----:B------:R-:W-:Y:S02]  /*0740*/  @!UP1 USHF.L.U32 UR11, UR10, 0xb, URZ ;  /* 0x0000000b0a0b9899 */ /* 0x000fe4000800063f */
[----:B------:R-:W-:Y:S01]  /*0750*/  @!UP1 USHF.L.U32 UR10, UR10, 0x1, URZ ;  /* 0x000000010a0a9899 */ /* 0x000fe2000800063f */
[----:B------:R-:W-:Y:S01]  /*0760*/  ISETP.NE.AND P3, PT, R7, UR7, PT ;  /* 0x0000000707007c0c */ /* 0x000fe2000bf65270 */
[----:B------:R-:W-:-:S04]  /*0770*/  @!UP0 UIADD3 UR4, -UR4, 0x100000, URZ ;  /* 0x0010000004048890 */ /* 0x000fc8000fffe13f */
[----:B------:R-:W-:Y:S02]  /*0780*/  @!UP0 USHF.L.U32 UR5, UR4, 0xb, URZ ;  /* 0x0000000b04058899 */ /* 0x000fe4000800063f */
[----:B------:R-:W-:Y:S01]  /*0790*/  @!UP0 USHF.L.U32 UR4, UR4, 0x1, URZ ;  /* 0x0000000104048899 */ /* 0x000fe2000800063f */
[----:B------:R-:W-:Y:S01]  /*07a0*/  VOTEU.ALL UP0, P0 ;  /* 0x00000000003f7886 */ /* 0x000fe20000000000 */
[----:B-----5:R-:W-:Y:S01]  /*07b0*/  @!UP1 ULEA UR13, UR16, UR13, 0x18 ;  /* 0x0000000d100d9291 */ /* 0x020fe2000f8ec03f */
[----:B------:R-:W-:Y:S01]  /*07c0*/  VOTEU.ALL UP1, P0 ;  /* 0x00000000003f7886 */ /* 0x000fe20000020000 */
[----:B------:R-:W-:Y:S01]  /*07d0*/  UIADD3 UR9, -UR9, URZ, URZ ;  /* 0x0000003f09097290 */ /* 0x000fe2000fffe13f */
[----:B------:R-:W-:Y:S01]  /*07e0*/  LOP3.LUT P0, RZ, R4, 0x7, RZ, 0xc0, !PT ;  /* 0x0000000704ff7812 */ /* 0x000fe2000780c0ff */
[----:B------:R-:W0:Y:S06]  /*07f0*/  FENCE.VIEW.ASYNC.S ;  /* 0x00000000000073c6 */ /* 0x000e2c0000000000 */
[----:B0-----:R-:W0:Y:S01]  /*0800*/  @!UP0 SYNCS.EXCH.64 URZ, [UR12+0x50], UR4 ;  /* 0x000050040c3f85b2 */ /* 0x001e220008000100 */
[----:B------:R-:W-:-:S02]  /*0810*/  @P3 LEA.HI R0, R153, R153, RZ, 0x1 ;  /* 0x0000009999003211 */ /* 0x000fc400078f08ff */
[----:B---3--:R-:W-:Y:S02]  /*0820*/  ISETP.EQ.U32.AND P1, PT, R2, 0x1, PT ;  /* 0x000000010200780c */ /* 0x008fe40003f22070 */
[----:B------:R-:W-:Y:S02]  /*0830*/  @P3 SHF.R.S32.HI R0, RZ, 0x1, R0 ;  /* 0x00000001ff003819 */ /* 0x000fe40000011400 */
[----:B------:R-:W-:-:S04]  /*0840*/  ISETP.LT.U32.AND P0, PT, R153, 0x2, !P0 ;  /* 0x000000029900780c */ /* 0x000fc80004701070 */
[----:B-1----:R-:W-:Y:S01]  /*0850*/  SEL R5, RZ, 0x1, !P0 ;  /* 0x00000001ff057807 */ /* 0x002fe20004000000 */
[----:B------:R1:W2:Y:S01]  /*0860*/  @!UP1 SYNCS.EXCH.64 URZ, [UR12+0x58], UR4 ;  /* 0x000058040c3f95b2 */ /* 0x0002a20008000100 */
[----:B------:R-:W-:Y:S01]  /*0870*/  NOP ;  /* 0x0000000000007918 */ /* 0x000fe20000000000 */
[----:B-1----:R-:W-:Y:S01]  /*0880*/  UIMAD UR4, UR17, UR9, UR8 ;  /* 0x00000009110472a4 */ /* 0x002fe2000f8e0208 */
[----:B------:R1:W3:Y:S05]  /*0890*/  @!UP2 SYNCS.EXCH.64 URZ, [UR13+0x30], UR10 ;  /* 0x0000300a0d3fa5b2 */ /* 0x0002ea0008000100 */
[----:B------:R-:W-:-:S04]  /*08a0*/  @P3 ISETP.NE.AND P4, PT, R0, UR4, PT ;  /* 0x0000000400003c0c */ /* 0x000fc8000bf85270 */
[----:B------:R-:W-:-:S04]  /*08b0*/  @P3 SEL R152, RZ, 0x1, P4 ;  /* 0x00000001ff983807 */ /* 0x000fc80002000000 */
[----:B------:R-:W-:Y:S01]  /*08c0*/  LOP3.LUT R152, R152, R5, RZ, 0xc0, !PT ;  /* 0x0000000598987212 */ /* 0x000fe200078ec0ff */
[----:B------:R1:W0:Y:S01]  /*08d0*/  @!UP3 SYNCS.EXCH.64 URZ, [UR13+0x38], UR10 ;  /* 0x0000380a0d3fb5b2 */ /* 0x0002220008000100 */
[----:B------:R1:W0:Y:S01]  /*08e0*/  @!UP4 SYNCS.EXCH.64 URZ, [UR13+0x40], UR10 ;  /* 0x0000400a0d3fc5b2 */ /* 0x0002220008000100 */
[----:B------:R1:W0:Y:S01]  /*08f0*/  @!UP5 SYNCS.EXCH.64 URZ, [UR13+0x48], UR10 ;  /* 0x0000480a0d3fd5b2 */ /* 0x0002220008000100 */
[----:B------:R-:W-:Y:S01]  /*0900*/  NOP ;  /* 0x0000000000007918 */ /* 0x000fe20000000000 */
[----:B-1----:R-:W-:Y:S05]  /*0910*/  @!P1 BRA `(.L_x_3) ;  /* 0x0000000000089947 */ /* 0x002fea0003800000 */
[----:B0-234-:R-:W-:Y:S01]  /*0920*/  UCGABAR_ARV ;  /* 0x00000000000079c7 */ /* 0x01dfe20008000000 */
[----:B------:R-:W-:Y:S05]  /*0930*/  BRA `(.L_x_4) ;  /* 0x0000000000047947 */ /* 0x000fea0003800000 */
.L_x_3:
[----:B0-234-:R-:W-:Y:S01]  /*0940*/  NOP ;  /* 0x0000000000007918 */ /* 0x01dfe20000000000 */
.L_x_4:
[----:B------:R-:W-:Y:S01]  /*0950*/  ULDC.64 UR4, c[0x0][0x598] ;  /* 0x0001660000047ab9 */ /* 0x000fe20000000a00 */
[----:B------:R-:W-:Y:S01]  /*0960*/  ULDC.64 UR50, c[0x0][0x208] ;  /* 0x0000820000327ab9 */ /* 0x000fe20000000a00 */
[----:B------:R-:W-:-:S04]  /*0970*/  ISETP.NE.U32.AND P0, PT, RZ, UR4, PT ;  /* 0x00000004ff007c0c */ /* 0x000fc8000bf05070 */
[----:B------:R-:W-:-:S13]  /*0980*/  ISETP.NE.AND.EX P0, PT, RZ, UR5, PT, P0 ;  /* 0x00000005ff007c0c */ /* 0x000fda000bf05300 */
[----:B------:R-:W-:Y:S05]  /*0990*/  @!P0 BRA `(.L_x_5) ;  /* 0x00000000001c8947 */ /* 0x000fea0003800000 */
[----:B------:R-:W0:Y:S02]  /*09a0*/  LDC.64 R6, c[0x0][0x598] ;  /* 0x00016600ff067b82 */ /* 0x000e240000000a00 */
[----:B0-----:R-:W2:Y:S02]  /*09b0*/  LDG.E.64 R6, desc[UR50][R6.64] ;  /* 0x0000003206067981 */ /* 0x001ea4000c1e1b00 */
[----:B--2---:R-:W-:-:S04]  /*09c0*/  ISETP.NE.U32.AND P0, PT, R6, RZ, PT ;  /* 0x000000ff0600720c */ /* 0x004fc80003f05070 */
[----:B------:R-:W-:-:S13]  /*09d0*/  ISETP.NE.AND.EX P0, PT, R7, RZ, PT, P0 ;  /* 0x000000ff0700720c */ /* 0x000fda0003f05300 */
[----:B------:R-:W-:Y:S05]  /*09e0*/  @!P0 BRA `(.L_x_5) ;  /* 0x0000000000088947 */ /* 0x000fea0003800000 */
[----:B------:R0:W5:Y:S01]  /*09f0*/  LD.E R23, desc[UR50][R6.64] ;  /* 0x0000003206177980 */ /* 0x000162000c101900 */
[----:B------:R-:W-:Y:S05]  /*0a00*/  BRA `(.L_x_6) ;  /* 0x0000000000247947 */ /* 0x000fea0003800000 */
.L_x_5:
[----:B------:R-:W-:Y:S02]  /*0a10*/  ULDC.64 UR4, c[0x0][0x588] ;  /* 0x0001620000047ab9 */ /* 0x000fe40000000a00 */
[----:B------:R-:W-:-:S04]  /*0a20*/  ISETP.NE.U32.AND P0, PT, RZ, UR4, PT ;  /* 0x00000004ff007c0c */ /* 0x000fc8000bf05070 */
[----:B------:R-:W-:-:S13]  /*0a30*/  ISETP.NE.AND.EX P0, PT, RZ, UR5, PT, P0 ;  /* 0x00000005ff007c0c */ /* 0x000fda000bf05300 */
[----:B------:R-:W-:Y:S05]  /*0a40*/  @!P0 BRA `(.L_x_7) ;  /* 0x00000000000c8947 */ /* 0x000fea0003800000 */
[----:B------:R-:W0:Y:S02]  /*0a50*/  LDC.64 R6, c[0x0][0x588] ;  /* 0x00016200ff067b82 */ /* 0x000e240000000a00 */
[----:B0-----:R1:W5:Y:S01]  /*0a60*/  LDG.E R23, desc[UR50][R6.64] ;  /* 0x0000003206177981 */ /* 0x001362000c1e1900 */
[----:B------:R-:W-:Y:S05]  /*0a70*/  BRA `(.L_x_6) ;  /* 0x0000000000087947 */ /* 0x000fea0003800000 */
.L_x_7:
[----:B------:R-:W-:Y:S02]  /*0a80*/  ULDC UR4, c[0x0][0x580] ;  /* 0x0001600000047ab9 */ /* 0x000fe40000000800 */
[----:B------:R-:W-:-:S07]  /*0a90*/  IMAD.U32 R23, RZ, RZ, UR4 ;  /* 0x00000004ff177e24 */ /* 0x000fce000f8e00ff */
.L_x_6:
[----:B------:R-:W-:Y:S02]  /*0aa0*/  ULDC.64 UR4, c[0x0][0x5a0] ;  /* 0x0001680000047ab9 */ /* 0x000fe40000000a00 */
[----:B------:R-:W-:-:S04]  /*0ab0*/  ISETP.NE.U32.AND P0, PT, RZ, UR4, PT ;  /* 0x00000004ff007c0c */ /* 0x000fc8000bf05070 */
[----:B------:R-:W-:-:S13]  /*0ac0*/  ISETP.NE.AND.EX P0, PT, RZ, UR5, PT, P0 ;  /* 0x00000005ff007c0c */ /* 0x000fda000bf05300 */
[----:B------:R-:W-:Y:S05]  /*0ad0*/  @!P0 BRA `(.L_x_8) ;  /* 0x00000000001c8947 */ /* 0x000fea0003800000 */
[----:B01----:R-:W0:Y:S02]  /*0ae0*/  LDC.64 R6, c[0x0][0x5a0] ;  /* 0x00016800ff067b82 */ /* 0x003e240000000a00 */
[----:B0-----:R-:W2:Y:S02]  /*0af0*/  LDG.E.64 R6, desc[UR50][R6.64] ;  /* 0x0000003206067981 */ /* 0x001ea4000c1e1b00 */
[----:B--2---:R-:W-:-:S04]  /*0b00*/  ISETP.NE.U32.AND P0, PT, R6, RZ, PT ;  /* 0x000000ff0600720c */ /* 0x004fc80003f05070 */
[----:B------:R-:W-:-:S13]  /*0b10*/  ISETP.NE.AND.EX P0, PT, R7, RZ, PT, P0 ;  /* 0x000000ff0700720c */ /* 0x000fda0003f05300 */
[----:B------:R-:W-:Y:S05]  /*0b20*/  @!P0 BRA `(.L_x_8) ;  /* 0x0000000000088947 */ /* 0x000fea0003800000 */
[----:B------:R0:W5:Y:S01]  /*0b30*/  LD.E R22, desc[UR50][R6.64] ;  /* 0x0000003206167980 */ /* 0x000162000c101900 */
[----:B------:R-:W-:Y:S05]  /*0b40*/  BRA `(.L_x_9) ;  /* 0x0000000000247947 */ /* 0x000fea0003800000 */
.L_x_8:
[----:B------:R-:W-:Y:S02]  /*0b50*/  ULDC.64 UR4, c[0x0][0x590] ;  /* 0x0001640000047ab9 */ /* 0x000fe40000000a00 */
[----:B------:R-:W-:-:S04]  /*0b60*/  ISETP.NE.U32.AND P0, PT, RZ, UR4, PT ;  /* 0x00000004ff007c0c */ /* 0x000fc8000bf05070 */
[----:B------:R-:W-:-:S13]  /*0b70*/  ISETP.NE.AND.EX P0, PT, RZ, UR5, PT, P0 ;  /* 0x00000005ff007c0c */ /* 0x000fda000bf05300 */
[----:B------:R-:W-:Y:S05]  /*0b80*/  @!P0 BRA `(.L_x_10) ;  /* 0x00000000000c8947 */ /* 0x000fea0003800000 */
[----:B01----:R-:W0:Y:S02]  /*0b90*/  LDC.64 R6, c[0x0][0x590] ;  /* 0x00016400ff067b82 */ /* 0x003e240000000a00 */
[----:B0-----:R1:W5:Y:S01]  /*0ba0*/  LDG.E R22, desc[UR50][R6.64] ;  /* 0x0000003206167981 */ /* 0x001362000c1e1900 */
[----:B------:R-:W-:Y:S05]  /*0bb0*/  BRA `(.L_x_9) ;  /* 0x0000000000087947 */ /* 0x000fea0003800000 */
.L_x_10:
[----:B------:R-:W-:Y:S02]  /*0bc0*/  ULDC UR4, c[0x0][0x584] ;  /* 0x0001610000047ab9 */ /* 0x000fe40000000800 */
[----:B------:R-:W-:-:S07]  /*0bd0*/  IMAD.U32 R22, RZ, RZ, UR4 ;  /* 0x00000004ff167e24 */ /* 0x000fce000f8e00ff */
.L_x_9:
[----:B------:R-:W-:Y:S01]  /*0be0*/  ULDC UR4, c[0x0][0x65c] ;  /* 0x0001970000047ab9 */ /* 0x000fe20000000800 */
[----:B01----:R-:W0:Y:S01]  /*0bf0*/  LDC.64 R6, c[0x0][0x650] ;  /* 0x00019400ff067b82 */ /* 0x003e220000000a00 */
[----:B------:R-:W-:Y:S01]  /*0c00*/  UISETP.NE.AND UP2, UPT, UR4, 0x1, UPT ;  /* 0x000000010400788c */ /* 0x000fe2000bf45270 */
[----:B------:R-:W-:Y:S01]  /*0c10*/  IMAD.MOV.U32 R18, RZ, RZ, -0x1 ;  /* 0xffffffffff127424 */ /* 0x000fe200078e00ff */
[----:B------:R-:W-:Y:S01]  /*0c20*/  UISETP.NE.AND UP0, UPT, UR19, 0x2, UPT ;  /* 0x000000021300788c */ /* 0x000fe2000bf05270 */
[----:B------:R-:W-:Y:S01]  /*0c30*/  IMAD.MOV.U32 R2, RZ, RZ, -0x1 ;  /* 0xffffffffff027424 */ /* 0x000fe200078e00ff */
[----:B------:R-:W-:Y:S01]  /*0c40*/  UP2UR UR40, UPR, URZ, 0x4 ;  /* 0x000000043f287883 */ /* 0x000fe20008000000 */
[----:B------:R-:W-:-:S06]  /*0c50*/  IMAD.MOV.U32 R19, RZ, RZ, -0x1 ;  /* 0xffffffffff137424 */ /* 0x000fcc00078e00ff */
[----:B------:R-:W-:Y:S01]  /*0c60*/  @UP2 ULDC UR12, c[0x0][0x10] ;  /* 0x00000400000c2ab9 */ /* 0x000fe20000000800 */
[----:B------:R-:W-:Y:S01]  /*0c70*/  @UP2 UMOV UR4, UR8 ;  /* 0x0000000800042c82 */ /* 0x000fe20008000000 */
[----:B------:R-:W-:Y:S01]  /*0c80*/  @UP2 UMOV UR5, URZ ;  /* 0x0000003f00052c82 */ /* 0x000fe20008000000 */
[----:B------:R-:W-:Y:S01]  /*0c90*/  @!UP2 ULDC UR16, c[0x0][0xc] ;  /* 0x000003000010aab9 */ /* 0x000fe20000000800 */
[----:B------:R-:W-:Y:S01]  /*0ca0*/  @UP2 UIMAD.WIDE.U32 UR12, UR15, UR12, UR4 ;  /* 0x0000000c0f0c22a5 */ /* 0x000fe2000f8e0004 */
[----:B------:R-:W-:Y:S02]  /*0cb0*/  ULDC UR10, c[0x0][0xc] ;  /* 0x00000300000a7ab9 */ /* 0x000fe40000000800 */
[----:B------:R-:W-:Y:S01]  /*0cc0*/  @UP2 UMOV UR4, URZ ;  /* 0x0000003f00042c82 */ /* 0x000fe20008000000 */
[----:B------:R-:W-:Y:S01]  /*0cd0*/  UMOV UR5, URZ ;  /* 0x0000003f00057c82 */ /* 0x000fe20008000000 */
[----:B------:R-:W-:Y:S01]  /*0ce0*/  @UP2 UIADD3 UR18, UR13, UR4, URZ ;  /* 0x000000040d122290 */ /* 0x000fe2000fffe03f */
[----:B------:R-:W-:-:S02]  /*0cf0*/  ULDC UR11, c[0x0][0x10] ;  /* 0x00000400000b7ab9 */ /* 0x000fc40000000800 */
[----:B------:R-:W-:Y:S01]  /*0d00*/  UMOV UR4, UR15 ;  /* 0x0000000f00047c82 */ /* 0x000fe20008000000 */
[----:B------:R-:W-:Y:S02]  /*0d10*/  UIMAD.WIDE.U32 UR10, UR10, UR11, URZ ;  /* 0x0000000b0a0a72a5 */ /* 0x000fe4000f8e003f */
[----:B------:R-:W-:Y:S01]  /*0d20*/  @!UP2 UIMAD.WIDE.U32 UR4, UR8, UR16, UR4 ;  /* 0x000000100804a2a5 */ /* 0x000fe2000f8e0004 */
[----:B------:R-:W-:Y:S02]  /*0d30*/  ULDC UR13, c[0x0][0x14] ;  /* 0x00000500000d7ab9 */ /* 0x000fe40000000800 */
[----:B------:R-:W-:Y:S02]  /*0d40*/  UIMAD.WIDE.U32 UR38, UR10, UR13, URZ ;  /* 0x0000000d0a2672a5 */ /* 0x000fe4000f8e003f */
[----:B------:R-:W-:Y:S02]  /*0d50*/  UIMAD UR41, UR11, UR13, URZ ;  /* 0x0000000d0b2972a4 */ /* 0x000fe4000f8e023f */
[----:B------:R-:W-:Y:S01]  /*0d60*/  @!UP2 UMOV UR12, UR4 ;  /* 0x00000004000cac82 */ /* 0x000fe20008000000 */
[----:B------:R-:W-:Y:S01]  /*0d70*/  @!UP2 UMOV UR18, UR5 ;  /* 0x000000050012ac82 */ /* 0x000fe20008000000 */
[----:B------:R-:W-:-:S02]  /*0d80*/  UIADD3 UR41, UR39, UR41, URZ ;  /* 0x0000002927297290 */ /* 0x000fc4000fffe03f */
[----:B------:R-:W-:-:S04]  /*0d90*/  UIADD3 UR4, UP1, UR12, UR38, URZ ;  /* 0x000000260c047290 */ /* 0x000fc8000ff3e03f */
[----:B------:R-:W-:Y:S02]  /*0da0*/  UIADD3.X UR5, UR18, UR41, URZ, UP1, !UPT ;  /* 0x0000002912057290 */ /* 0x000fe40008ffe43f */
[----:B------:R-:W-:Y:S02]  /*0db0*/  USEL UR4, UR4, UR12, !UP0 ;  /* 0x0000000c04047287 */ /* 0x000fe4000c000000 */
[----:B------:R-:W-:-:S04]  /*0dc0*/  USEL UR5, UR5, UR18, !UP0 ;  /* 0x0000001205057287 */ /* 0x000fc8000c000000 */
[----:B0-----:R-:W-:Y:S01]  /*0dd0*/  ISETP.LE.U32.AND P0, PT, R6, UR4, PT ;  /* 0x0000000406007c0c */ /* 0x001fe2000bf03070 */
[----:B------:R-:W-:Y:S02]  /*0de0*/  IMAD.U32 R16, RZ, RZ, UR4 ;  /* 0x00000004ff107e24 */ /* 0x000fe4000f8e00ff */
[----:B------:R-:W-:Y:S02]  /*0df0*/  IMAD.U32 R0, RZ, RZ, UR5 ;  /* 0x00000005ff007e24 */ /* 0x000fe4000f8e00ff */
[----:B------:R-:W-:-:S03]  /*0e00*/  IMAD.U32 R17, RZ, RZ, UR5 ;  /* 0x00000005ff117e24 */ /* 0x000fc6000f8e00ff */
[----:B------:R-:W-:Y:S02]  /*0e10*/  ISETP.GE.U32.AND.EX P0, PT, R0, R7, PT, P0 ;  /* 0x000000070000720c */ /* 0x000fe40003f06100 */
[----:B------:R-:W-:-:S11]  /*0e20*/  PRMT R0, RZ, 0x7610, R0 ;  /* 0x00007610ff007816 */ /* 0x000fd60000000000 */
[----:B------:R-:W-:Y:S05]  /*0e30*/  @P0 BRA `(.L_x_11) ;  /* 0x0000000400500947 */ /* 0x000fea0003800000 */
[----:B------:R-:W-:Y:S01]  /*0e40*/  ULDC.64 UR18, c[0x0][0x628] ;  /* 0x00018a0000127ab9 */ /* 0x000fe20000000a00 */
[C---:B------:R-:W-:Y:S01]  /*0e50*/  R2UR UR20, R16.reuse ;  /* 0x00000000101472ca */ /* 0x040fe200000e0000 */
[----:B------:R-:W-:Y:S01]  /*0e60*/  ULDC UR16, c[0x0][0x630] ;  /* 0x00018c0000107ab9 */ /* 0x000fe20000000800 */
[----:B------:R-:W-:Y:S02]  /*0e70*/  ISETP.NE.U32.AND P0, PT, RZ, UR18, PT ;  /* 0x00000012ff007c0c */ /* 0x000fe4000bf05070 */
[----:B------:R-:W-:Y:S02]  /*0e80*/  R2UR UR4, R16 ;  /* 0x00000000100472ca */ /* 0x000fe400000e0000 */
[----:B------:R-:W-:Y:S02]  /*0e90*/  ISETP.NE.AND.EX P0, PT, RZ, UR19, PT, P0 ;  /* 0x00000013ff007c0c */ /* 0x000fe4000bf05300 */
[----:B------:R-:W-:-:S11]  /*0ea0*/  R2UR UR5, R17 ;  /* 0x00000000110572ca */ /* 0x000fd600000e0000 */
[----:B------:R-:W-:Y:S05]  /*0eb0*/  @!P0 BRA `(.L_x_12) ;  /* 0x0000000000308947 */ /* 0x000fea0003800000 */
[----:B------:R-:W-:Y:S01]  /*0ec0*/  R2UR UR4, R16 ;  /* 0x00000000100472ca */ /* 0x000fe200000e0000 */
[----:B------:R-:W-:Y:S01]  /*0ed0*/  ULDC UR12, c[0x0][0x634] ;  /* 0x00018d00000c7ab9 */ /* 0x000fe20000000800 */
[----:B------:R-:W-:-:S11]  /*0ee0*/  R2UR UR15, R17 ;  /* 0x00000000110f72ca */ /* 0x000fd600000e0000 */
[----:B------:R-:W-:-:S04]  /*0ef0*/  UIADD3 UR12, UP1, UR4, UR12, URZ ;  /* 0x0000000c040c7290 */ /* 0x000fc8000ff3e03f */
[----:B------:R-:W-:-:S04]  /*0f00*/  UIADD3.X UR15, URZ, UR15, URZ, UP1, !UPT ;  /* 0x0000000f3f0f7290 */ /* 0x000fc80008ffe43f */
[----:B------:R-:W-:-:S04]  /*0f10*/  UIMAD.WIDE.U32 UR4, UR15, UR18, URZ ;  /* 0x000000120f0472a5 */ /* 0x000fc8000f8e003f */
[----:B------:R-:W-:Y:S02]  /*0f20*/  UIMAD.WIDE.U32 UR10, UP1, UR12, UR19, UR4 ;  /* 0x000000130c0a72a5 */ /* 0x000fe4000f820004 */
[----:B------:R-:W-:Y:S02]  /*0f30*/  UIMAD.WIDE.U32 UR4, UR12, UR18, URZ ;  /* 0x000000120c0472a5 */ /* 0x000fe4000f8e003f */
[----:B------:R-:W-:Y:S02]  /*0f40*/  UIADD3.X UR13, URZ, URZ, URZ, UP1, !UPT ;  /* 0x0000003f3f0d7290 */ /* 0x000fe40008ffe43f */
[----:B------:R-:W-:Y:S01]  /*0f50*/  UIADD3 URZ, UP1, UR5, UR10, URZ ;  /* 0x0000000a053f7290 */ /* 0x000fe2000ff3e03f */
[----:B------:R-:W-:-:S03]  /*0f60*/  UMOV UR12, UR11 ;  /* 0x0000000b000c7c82 */ /* 0x000fc60008000000 */
[----:B------:R-:W-:-:S12]  /*0f70*/  UIMAD.WIDE.U32.X UR4, UR15, UR19, UR12, UP1 ;  /* 0x000000130f0472a5 */ /* 0x000fd800088e040c */
.L_x_12:
[----:B------:R-:W-:Y:S01]  /*0f80*/  USHF.R.U64 UR4, UR4, UR16, UR5 ;  /* 0x0000001004047299 */ /* 0x000fe20008001205 */
[----:B------:R-:W-:Y:S01]  /*0f90*/  R2UR UR11, R17 ;  /* 0x00000000110b72ca */ /* 0x000fe200000e0000 */
[----:B------:R-:W-:Y:S02]  /*0fa0*/  USHF.R.U32.HI UR5, URZ, UR16, UR5 ;  /* 0x000000103f057299 */ /* 0x000fe40008011605 */
[----:B------:R-:W-:Y:S01]  /*0fb0*/  UIADD3 UR12, UP1, URZ, -UR4, URZ ;  /* 0x800000043f0c7290 */ /* 0x000fe2000ff3e03f */
[----:B------:R-:W-:Y:S01]  /*0fc0*/  ULDC.64 UR18, c[0x0][0x620] ;  /* 0x0001880000127ab9 */ /* 0x000fe20000000a00 */
[----:B------:R-:W-:Y:S02]  /*0fd0*/  UISETP.NE.AND UP2, UPT, UR40, URZ, UPT ;  /* 0x0000003f2800728c */ /* 0x000fe4000bf45270 */
[----:B------:R-:W-:Y:S01]  /*0fe0*/  UIADD3.X UR5, URZ, ~UR5, URZ, UP1, !UPT ;  /* 0x800000053f057290 */ /* 0x000fe20008ffe43f */
[----:B------:R-:W-:Y:S01]  /*0ff0*/  UMOV UR10, UR20 ;  /* 0x00000014000a7c82 */ /* 0x000fe20008000000 */
[----:B------:R-:W-:-:S02]  /*1000*/  ULDC UR13, c[0x0][0x618] ;  /* 0x00018600000d7ab9 */ /* 0x000fc40000000800 */
[----:B------:R-:W-:Y:S02]  /*1010*/  UIMAD UR5, UR5, UR18, URZ ;  /* 0x00000012050572a4 */ /* 0x000fe4000f8e023f */
[----:B------:R-:W-:Y:S02]  /*1020*/  UIMAD.WIDE.U32 UR10, UR12, UR18, UR10 ;  /* 0x000000120c0a72a5 */ /* 0x000fe4000f8e000a */
[----:B------:R-:W-:Y:S02]  /*1030*/  UIMAD UR12, UR12, UR19, UR5 ;  /* 0x000000130c0c72a4 */ /* 0x000fe4000f8e0205 */
[----:B------:R-:W-:Y:S02]  /*1040*/  @UP2 UIMAD UR7, UR17, UR9, UR8 ;  /* 0x00000009110722a4 */ /* 0x000fe4000f8e0208 */
[----:B------:R-:W-:Y:S01]  /*1050*/  UIADD3 UR11, UR11, UR12, URZ ;  /* 0x0000000c0b0b7290 */ /* 0x000fe2000fffe03f */
[----:B------:R-:W-:Y:S01]  /*1060*/  ULDC.64 UR8, c[0x0][0x640] ;  /* 0x0001900000087ab9 */ /* 0x000fe20000000a00 */
[----:B------:R-:W-:-:S02]  /*1070*/  ULDC UR15, c[0x0][0x608] ;  /* 0x00018200000f7ab9 */ /* 0x000fc40000000800 */
[----:B------:R-:W-:Y:S01]  /*1080*/  USHF.R.U64 UR20, UR10, UR13, UR11 ;  /* 0x0000000d0a147299 */ /* 0x000fe2000800120b */
[----:B------:R-:W-:Y:S01]  /*1090*/  ISETP.NE.U32.AND P0, PT, RZ, UR8, PT ;  /* 0x00000008ff007c0c */ /* 0x000fe2000bf05070 */
[----:B------:R-:W-:Y:S01]  /*10a0*/  USHF.R.U32.HI UR11, URZ, UR13, UR11 ;  /* 0x0000000d3f0b7299 */ /* 0x000fe2000801160b */
[----:B------:R-:W-:Y:S02]  /*10b0*/  ULDC UR21, c[0x0][0x658] ;  /* 0x0001960000157ab9 */ /* 0x000fe40000000800 */
[----:B------:R-:W-:Y:S01]  /*10c0*/  ISETP.NE.AND.EX P0, PT, RZ, UR9, PT, P0 ;  /* 0x00000009ff007c0c */ /* 0x000fe2000bf05300 */
[----:B------:R-:W-:Y:S02]  /*10d0*/  USHF.R.U64 UR25, UR20, UR15, UR11 ;  /* 0x0000000f14197299 */ /* 0x000fe4000800120b */
[----:B------:R-:W-:Y:S01]  /*10e0*/  USHF.R.U32.HI UR11, URZ, UR15, UR11 ;  /* 0x0000000f3f0b7299 */ /* 0x000fe2000801160b */
[----:B------:R-:W-:Y:S01]  /*10f0*/  UMOV UR10, 0xffffffff ;  /* 0xffffffff000a7882 */ /* 0x000fe20000000000 */
[----:B------:R-:W-:Y:S01]  /*1100*/  ULDC UR5, c[0x0][0x600] ;  /* 0x0001800000057ab9 */ /* 0x000fe20000000800 */
[----:B------:R-:W-:-:S02]  /*1110*/  USHF.L.U32 UR10, UR10, UR21, URZ ;  /* 0x000000150a0a7299 */ /* 0x000fc4000800063f */
[----:B------:R-:W-:Y:S02]  /*1120*/  USHF.R.U64 UR26, UR25, UR21, UR11 ;  /* 0x00000015191a7299 */ /* 0x000fe4000800120b */
[----:B------:R-:W-:Y:S02]  /*1130*/  ULOP3.LUT UR15, URZ, UR10, URZ, 0x33, !UPT ;  /* 0x0000000a3f0f7292 */ /* 0x000fe4000f8e333f */
[----:B------:R-:W-:Y:S02]  /*1140*/  UIADD3 UR19, UR5, -0x1, URZ ;  /* 0xffffffff05137890 */ /* 0x000fe4000fffe03f */
[----:B------:R-:W-:Y:S01]  /*1150*/  USHF.R.U32.HI UR11, URZ, UR21, UR11 ;  /* 0x000000153f0b7299 */ /* 0x000fe2000801160b */
[----:B------:R-:W-:Y:S01]  /*1160*/  ULDC UR22, c[0x0][0x648] ;  /* 0x0001920000167ab9 */ /* 0x000fe20000000800 */
[----:B------:R-:W-:Y:S01]  /*1170*/  ULDC UR23, c[0x0][0x638] ;  /* 0x00018e0000177ab9 */ /* 0x000fe20000000800 */
[----:B------:R-:W-:Y:S01]  /*1180*/  UMOV UR24, 0x1 ;  /* 0x0000000100187882 */ /* 0x000fe20000000000 */
[----:B------:R-:W-:Y:S01]  /*1190*/  UMOV UR10, UR26 ;  /* 0x0000001a000a7c82 */ /* 0x000fe20008000000 */
[----:B------:R-:W-:Y:S07]  /*11a0*/  @!P0 BRA `(.L_x_13) ;  /* 0x0000000000308947 */ /* 0x000fee0003800000 */
[----:B------:R-:W-:Y:S02]  /*11b0*/  ULDC UR16, c[0x0][0x64c] ;  /* 0x0001930000107ab9 */ /* 0x000fe40000000800 */
        /* <DEDUP_REMOVED lines=8> */
[----:B------:R-:W-:-:S07]  /*1240*/  UIMAD.WIDE.U32.X UR8, UR18, UR9, UR16, UP1 ;  /* 0x00000009120872a5 */ /* 0x000fce00088e0410 */
[----:B------:R-:W-:Y:S01]  /*1250*/  UMOV UR10, UR8 ;  /* 0x00000008000a7c82 */ /* 0x000fe20008000000 */
[----:B------:R-:W-:-:S05]  /*1260*/  UMOV UR11, UR9 ;  /* 0x00000009000b7c82 */ /* 0x000fca0008000000 */
.L_x_13:
[----:B------:R-:W-:Y:S01]  /*1270*/  USHF.R.U64 UR9, UR10, UR22, UR11 ;  /* 0x000000160a097299 */ /* 0x000fe2000800120b */
[----:B------:R-:W-:Y:S01]  /*1280*/  IMAD.MOV.U32 R0, RZ, RZ, 0x1 ;  /* 0x00000001ff007424 */ /* 0x000fe200078e00ff */
[----:B------:R-:W-:Y:S01]  /*1290*/  USHF.L.U32 UR8, UR24, UR21, URZ ;  /* 0x0000001518087299 */ /* 0x000fe2000800063f */
[----:B------:R-:W-:Y:S01]  /*12a0*/  IMAD.U32 R19, RZ, RZ, UR4 ;  /* 0x00000004ff137e24 */ /* 0x000fe2000f8e00ff */
[----:B------:R-:W-:Y:S02]  /*12b0*/  ULOP3.LUT UR15, UR25, UR15, URZ, 0xc0, !UPT ;  /* 0x0000000f190f7292 */ /* 0x000fe4000f8ec03f */
[----:B------:R-:W-:Y:S02]  /*12c0*/  UIADD3 UR10, -UR9, URZ, URZ ;  /* 0x0000003f090a7290 */ /* 0x000fe4000fffe13f */
[----:B------:R-:W-:Y:S02]  /*12d0*/  UIMAD UR15, UR8, UR9, UR15 ;  /* 0x00000009080f72a4 */ /* 0x000fe4000f8e020f */
[----:B------:R-:W-:-:S02]  /*12e0*/  ULOP3.LUT UR19, UR20, UR19, URZ, 0xc0, !UPT ;  /* 0x0000001314137292 */ /* 0x000fc4000f8ec03f */
[----:B------:R-:W-:Y:S01]  /*12f0*/  UIMAD UR8, UR10, UR23, UR26 ;  /* 0x000000170a0872a4 */ /* 0x000fe2000f8e021a */
[----:B------:R-:W-:Y:S01]  /*1300*/  ULDC UR9, c[0x0][0x610] ;  /* 0x0001840000097ab9 */ /* 0x000fe20000000800 */
[----:B------:R-:W-:Y:S02]  /*1310*/  UISETP.NE.AND UP1, UPT, UR40, URZ, UPT ;  /* 0x0000003f2800728c */ /* 0x000fe4000bf25270 */
[----:B------:R-:W-:Y:S02]  /*1320*/  UIMAD UR7, UR15, UR9, UR7 ;  /* 0x000000090f0772a4 */ /* 0x000fe4000f8e0207 */
[----:B------:R-:W-:-:S04]  /*1330*/  UIMAD UR8, UR8, UR5, UR19 ;  /* 0x00000005080872a4 */ /* 0x000fc8000f8e0213 */
[----:B------:R-:W-:Y:S02]  /*1340*/  USEL UR5, UR8, UR7, !UP1 ;  /* 0x0000000708057287 */ /* 0x000fe4000c800000 */
[----:B------:R-:W-:-:S04]  /*1350*/  USEL UR7, UR7, UR8, !UP1 ;  /* 0x0000000807077287 */ /* 0x000fc8000c800000 */
[----:B------:R-:W-:Y:S02]  /*1360*/  IMAD.U32 R2, RZ, RZ, UR5 ;  /* 0x00000005ff027e24 */ /* 0x000fe4000f8e00ff */
[----:B------:R-:W-:-:S07]  /*1370*/  IMAD.U32 R18, RZ, RZ, UR7 ;  /* 0x00000007ff127e24 */ /* 0x000fce000f8e00ff */
.L_x_11:
[----:B------:R-:W-:Y:S05]  /*1380*/  @!P1 BRA `(.L_x_14) ;  /* 0x00000000000c9947 */ /* 0x000fea0003800000 */
[----:B------:R-:W-:Y:S01]  /*1390*/  UCGABAR_WAIT ;  /* 0x0000000000007dc7 */ /* 0x000fe20008000000 */
[----:B------:R-:W-:Y:S01]  /*13a0*/  CCTL.IVALL ;  /* 0x00000000ff00798f */ /* 0x000fe20002000000 */
[----:B------:R-:W-:Y:S05]  /*13b0*/  BRA `(.L_x_15) ;  /* 0x0000000000047947 */ /* 0x000fea0003800000 */
.L_x_14:
[----:B------:R-:W-:Y:S06]  /*13c0*/  BAR.SYNC.DEFER_BLOCKING 0x0 ;  /* 0x0000000000007b1d */ /* 0x000fec0000010000 */
.L_x_15:
[----:B------:R-:W-:Y:S02]  /*13d0*/  ULDC UR4, c[0x0][0x28c] ;  /* 0x0000a30000047ab9 */ /* 0x000fe40000000800 */
[----:B------:R-:W-:-:S04]  /*13e0*/  UIADD3 UR4, UR4, 0x7f, URZ ;  /* 0x0000007f04047890 */ /* 0x000fc8000fffe03f */
[----:B------:R-:W-:-:S04]  /*13f0*/  USHF.R.S32.HI UR5, URZ, 0x1f, UR4 ;  /* 0x0000001f3f057899 */ /* 0x000fc80008011404 */
[----:B------:R-:W-:-:S04]  /*1400*/  ULEA.HI UR5, UR5, UR4, URZ, 0x7 ;  /* 0x0000000405057291 */ /* 0x000fc8000f8f383f */
[----:B------:R-:W-:Y:S01]  /*1410*/  USHF.R.S32.HI UR37, URZ, 0x7, UR5 ;  /* 0x000000073f257899 */ /* 0x000fe20008011405 */
[----:B------:R-:W-:Y:S11]  /*1420*/  @!P2 BRA `(.L_x_16) ;  /* 0x0000009400d8a947 */ /* 0x000ff60003800000 */
[----:B------:R-:W-:-:S06]  /*1430*/  UISETP.GT.U32.AND UP1, UPT, UR14, 0x1, UPT ;  /* 0x000000010e00788c */ /* 0x000fcc000bf24070 */
[----:B------:R-:W-:-:S13]  /*1440*/  PLOP3.LUT P0, PT, PT, PT, UP1, 0x80, 0x0 ;  /* 0x000000000000781c */ /* 0x000fda0003f0f018 */
[----:B------:R-:W-:Y:S05]  /*1450*/  @P0 EXIT ;  /* 0x000000000000094d */ /* 0x000fea0003800000 */
.L_x_17:
[----:B------:R-:W-:-:S08]  /*1460*/  NOP ;  /* 0x0000000000007918 */ /* 0x000fd00000000000 */
[----:B------:R-:W0:Y:S02]  /*1470*/  USETMAXREG.TRY_ALLOC.CTAPOOL UP1, 0xe8 ;  /* 0x000000e8000079c8 */ /* 0x000e240008020600 */
[----:B0-----:R-:W-:-:S13]  /*1480*/  PLOP3.LUT P0, PT, PT, PT, UP1, 0x80, 0x0 ;  /* 0x000000000000781c */ /* 0x001fda0003f0f018 */
[----:B------:R-:W-:Y:S05]  /*1490*/  @!P0 BRA `(.L_x_17) ;  /* 0xfffffffc00f08947 */ /* 0x000fea000383ffff */
[----:B------:R-:W-:-:S13]  /*14a0*/  LOP3.LUT P0, RZ, R0, 0xff, RZ, 0xc0, !PT ;  /* 0x000000ff00ff7812 */ /* 0x000fda000780c0ff */
[----:B------:R-:W-:Y:S05]  /*14b0*/  @!P0 EXIT ;  /* 0x000000000000894d */ /* 0x000fea0003800000 */
[----:B------:R-:W0:Y:S01]  /*14c0*/  S2UR UR5, SR_CgaCtaId ;  /* 0x00000000000579c3 */ /* 0x000e220000008800 */
[----:B------:R-:W-:Y:S01]  /*14d0*/  VIADD R8, R8, 0xffffffff ;  /* 0xffffffff08087836 */ /* 0x000fe20000000000 */
[CC--:B------:R-:W-:Y:S01]  /*14e0*/  LEA.HI R0, R9.reuse, R4.reuse, RZ, 0x2 ;  /* 0x0000000409007211 */ /* 0x0c0fe200078f10ff */
[----:B------:R-:W-:Y:S01]  /*14f0*/  UMOV UR43, 0x400 ;  /* 0x00000400002b7882 */ /* 0x000fe20000000000 */
[----:B------:R-:W-:Y:S01]  /*1500*/  LEA.HI R9, R9, R4, RZ, 0x5 ;  /* 0x0000000409097211 */ /* 0x000fe200078f28ff */
[----:B------:R-:W-:Y:S01]  /*1510*/  USHF.R.U32.HI UR4, URZ, 0x1, UR37 ;  /* 0x000000013f047899 */ /* 0x000fe20008011625 */
[C---:B------:R-:W-:Y:S01]  /*1520*/  R2UR UR45, R8.reuse ;  /* 0x00000000082d72ca */ /* 0x040fe200000e0000 */
[----:B------:R-:W-:Y:S01]  /*1530*/  ULOP3.LUT UR44, UR37, 0x1, URZ, 0xc0, !UPT ;  /* 0x00000001252c7892 */ /* 0x000fe2000f8ec03f */
[--C-:B------:R-:W-:Y:S01]  /*1540*/  SHF.R.S32.HI R154, RZ, 0x2, R0.reuse ;  /* 0x00000002ff9a7819 */ /* 0x100fe20000011400 */
[----:B------:R-:W-:Y:S01]  /*1550*/  UISETP.LT.AND UP1, UPT, UR37, 0x1, UPT ;  /* 0x000000012500788c */ /* 0x000fe2000bf21270 */
[----:B------:R-:W-:Y:S01]  /*1560*/  SHF.R.S32.HI R3, RZ, 0x1f, R0 ;  /* 0x0000001fff037819 */ /* 0x000fe20000011400 */
[----:B------:R-:W-:Y:S01]  /*1570*/  ULOP3.LUT UR4, UR4, 0x1, URZ, 0xc0, !UPT ;  /* 0x0000000104047892 */ /* 0x000fe2000f8ec03f */
[----:B------:R-:W-:Y:S01]  /*1580*/  SHF.R.S32.HI R9, RZ, 0x5, R9 ;  /* 0x00000005ff097819 */ /* 0x000fe20000011409 */
[----:B------:R-:W-:Y:S01]  /*1590*/  ULDC UR6, c[0x0][0x284] ;  /* 0x0000a10000067ab9 */ /* 0x000fe20000000800 */
[----:B------:R-:W-:Y:S01]  /*15a0*/  LEA.HI R3, R3, R154, RZ, 0x3 ;  /* 0x0000009a03037211 */ /* 0x000fe200078f18ff */
[----:B------:R-:W-:Y:S01]  /*15b0*/  USEL UR44, UR44, URZ, !UP0 ;  /* 0x0000003f2c2c7287 */ /* 0x000fe2000c000000 */
[----:B------:R-:W-:Y:S01]  /*15c0*/  ISETP.NE.AND P0, PT, R8, RZ, PT ;  /* 0x000000ff0800720c */ /* 0x000fe20003f05270 */
[----:B------:R-:W-:Y:S01]  /*15d0*/  USEL UR47, UR37, 0x1, UP1 ;  /* 0x00000001252f7887 */ /* 0x000fe20008800000 */
[----:B------:R-:W-:Y:S01]  /*15e0*/  LOP3.LUT R3, R3, 0xfffffff8, RZ, 0xc0, !PT ;  /* 0xfffffff803037812 */ /* 0x000fe200078ec0ff */
[----:B------:R-:W-:Y:S01]  /*15f0*/  USHF.L.U32 UR45, UR45, 0x3, URZ ;  /* 0x000000032d2d7899 */ /* 0x000fe2000800063f */
[----:B------:R-:W-:Y:S01]  /*1600*/  SEL R170, RZ, 0x1, P0 ;  /* 0x00000001ffaa7807 */ /* 0x000fe20000000000 */
[----:B------:R-:W-:-:S02]  /*1610*/  UISETP.EQ.U32.AND UP0, UPT, UR4, 0x1, !UP0 ;  /* 0x000000010400788c */ /* 0x000fc4000c702070 */
[----:B------:R-:W-:Y:S01]  /*1620*/  IMAD.IADD R154, R154, 0x1, -R3 ;  /* 0x000000019a9a7824 */ /* 0x000fe200078e0a03 */
[----:B0-----:R-:W-:Y:S01]  /*1630*/  ULEA UR43, UR5, UR43, 0x18 ;  /* 0x0000002b052b7291 */ /* 0x001fe2000f8ec03f */
[----:B------:R-:W-:Y:S01]  /*1640*/  IMAD.U32 R158, RZ, RZ, UR45 ;  /* 0x0000002dff9e7e24 */ /* 0x000fe2000f8e00ff */
[----:B------:R-:W-:Y:S01]  /*1650*/  LOP3.LUT R3, R0, 0xfffffffc, RZ, 0xc0, !PT ;  /* 0xfffffffc00037812 */ /* 0x000fe200078ec0ff */
[C-C-:B------:R-:W-:Y:S01]  /*1660*/  IMAD R161, R9.reuse, -0x10, -R154.reuse ;  /* 0xfffffff009a17824 */ /* 0x140fe200078e0a9a */
[----:B------:R-:W-:Y:S01]  /*1670*/  UIADD3 UR46, UR43, 0x30, URZ ;  /* 0x000000302b2e7890 */ /* 0x000fe2000fffe03f */
[--C-:B------:R-:W-:Y:S01]  /*1680*/  SHF.R.S32.HI R155, RZ, 0x1f, R154.reuse ;  /* 0x0000001fff9b7819 */ /* 0x100fe2000001149a */
[----:B------:R-:W-:Y:S01]  /*1690*/  ULOP3.LUT UR36, UR42, 0x1, URZ, 0xfc, !UPT ;  /* 0x000000012a247892 */ /* 0x000fe2000f8efc3f */
[----:B------:R-:W-:Y:S01]  /*16a0*/  LOP3.LUT R160, R158, 0x8, RZ, 0xc0, !PT ;  /* 0x000000089ea07812 */ /* 0x000fe200078ec0ff */
[----:B------:R-:W-:Y:S01]  /*16b0*/  IMAD.IADD R156, R4, 0x1, -R3 ;  /* 0x00000001049c7824 */ /* 0x000fe200078e0a03 */
[----:B------:R-:W-:Y:S01]  /*16c0*/  LOP3.LUT R158, R158, 0x8, RZ, 0xc, !PT ;  /* 0x000000089e9e7812 */ /* 0x000fe200078e0cff */
[----:B------:R-:W-:Y:S01]  /*16d0*/  IMAD.U32 R157, RZ, RZ, UR46 ;  /* 0x0000002eff9d7e24 */ /* 0x000fe2000f8e00ff */
[----:B------:R-:W-:Y:S01]  /*16e0*/  LOP3.LUT R160, R160, 0x18, RZ, 0x3c, !PT ;  /* 0x00000018a0a07812 */ /* 0x000fe200078e3cff */
[----:B------:R-:W-:Y:S01]  /*16f0*/  IMAD.WIDE R154, R9, 0x10, R154 ;  /* 0x00000010099a7825 */ /* 0x000fe200078e029a */
[----:B------:R-:W-:-:S02]  /*1700*/  UIADD3 UR47, -UR47, UR37, URZ ;  /* 0x000000252f2f7290 */ /* 0x000fc4000fffe13f */
[----:B------:R-:W-:Y:S01]  /*1710*/  USEL UR48, URZ, 0x1, !UP0 ;  /* 0x000000013f307887 */ /* 0x000fe2000c000000 */
[----:B------:R-:W-:Y:S02]  /*1720*/  VIADD R159, R157, UR45 ;  /* 0x0000002d9d9f7c36 */ /* 0x000fe40008000000 */
[----:B------:R-:W-:-:S09]  /*1730*/  VIADD R161, R161, UR6 ;  /* 0x00000006a1a17c36 */ /* 0x000fd20008000000 */
.L_x_293:
[----:B------:R-:W-:Y:S01]  /*1740*/  SHF.L.U32 R0, R170, 0x1f, RZ ;  /* 0x0000001faa007819 */ /* 0x000fe200000006ff */
[----:B------:R-:W-:Y:S02]  /*1750*/  ULDC UR4, c[0x0][0x28c] ;  /* 0x0000a30000047ab9 */ /* 0x000fe40000000800 */
[----:B------:R-:W-:Y:S01]  /*1760*/  ISETP.LT.AND P1, PT, RZ, UR4, PT ;  /* 0x00000004ff007c0c */ /* 0x000fe2000bf21270 */
[----:B------:R-:W0:Y:S02]  /*1770*/  SYNCS.PHASECHK.TRANS64.TRYWAIT P0, [R157+UR45], R0 ;  /* 0x000000009d0075a7 */ /* 0x000e24000800016d */
[----:B01234-:R-:W-:Y:S10]  /*1780*/  @!P0 BRA `(.L_x_18) ;  /* 0x000000a000f88947 */ /* 0x01fff40003800000 */
.L_x_313:
[----:B------:R-:W-:Y:S05]  /*1790*/  @P1 BRA `(.L_x_19) ;  /* 0x0000000000401947 */ /* 0x000fea0003800000 */
[----:B0-----:R-:W-:Y:S01]  /*17a0*/  MOV R0, 0x0 ;  /* 0x0000000000007802 */ /* 0x001fe20000000f00 */
[----:B------:R-:W-:Y:S01]  /*17b0*/  ULDC.64 UR4, c[0x4][0x68] ;  /* 0x01001a0000047ab9 */ /* 0x000fe20000000a00 */
[----:B------:R-:W-:Y:S01]  /*17c0*/  ULDC.64 UR6, c[0x4][0x8] ;  /* 0x0100020000067ab9 */ /* 0x000fe20000000a00 */
[----:B------:R-:W-:Y:S01]  /*17d0*/  IMAD.U32 R4, RZ, RZ, UR4 ;  /* 0x00000004ff047e24 */ /* 0x000fe2000f8e00ff */
[----:B------:R0:W1:Y:S01]  /*17e0*/  LDC.64 R14, c[0x4][R0] ;  /* 0x01000000000e7b82 */ /* 0x0000620000000a00 */
[----:B------:R-:W-:Y:S01]  /*17f0*/  IMAD.U32 R5, RZ, RZ, UR5 ;  /* 0x00000005ff057e24 */ /* 0x000fe2000f8e00ff */
[----:B------:R-:W-:Y:S01]  /*1800*/  ULDC.64 UR4, c[0x4][0x70] ;  /* 0x01001c0000047ab9 */ /* 0x000fe20000000a00 */
[----:B------:R-:W-:Y:S02]  /*1810*/  IMAD.U32 R10, RZ, RZ, UR6 ;  /* 0x00000006ff0a7e24 */ /* 0x000fe4000f8e00ff */
[----:B------:R-:W-:Y:S02]  /*1820*/  IMAD.U32 R6, RZ, RZ, UR4 ;  /* 0x00000004ff067e24 */ /* 0x000fe4000f8e00ff */
[----:B------:R-:W-:-:S02]  /*1830*/  IMAD.U32 R7, RZ, RZ, UR5 ;  /* 0x00000005ff077e24 */ /* 0x000fc4000f8e00ff */
[----:B------:R-:W-:Y:S02]  /*1840*/  IMAD.U32 R11, RZ, RZ, UR7 ;  /* 0x00000007ff0b7e24 */ /* 0x000fe4000f8e00ff */
[----:B------:R-:W-:Y:S02]  /*1850*/  IMAD.MOV.U32 R8, RZ, RZ, 0x1e1 ;  /* 0x000001e1ff087424 */ /* 0x000fe400078e00ff */
[----:B------:R-:W-:Y:S02]  /*1860*/  IMAD.MOV.U32 R12, RZ, RZ, 0x1 ;  /* 0x00000001ff0c7424 */ /* 0x000fe400078e00ff */
[----:B0-----:R-:W-:-:S07]  /*1870*/  IMAD.MOV.U32 R13, RZ, RZ, RZ ;  /* 0x000000ffff0d7224 */ /* 0x001fce00078e00ff */
[----:B------:R-:W-:-:S07]  /*1880*/  LEPC R20, `(.L_x_19) ;  /* 0x000000001014794e */ /* 0x000fce0000000000 */
[----:B-1---5:R-:W-:Y:S05]  /*1890*/  CALL.ABS.NOINC R14 ;  /* 0x000000000e007343 */ /* 0x022fea0003c00000 */
.L_x_19:
[----:B0-----:R-:W-:-:S05]  /*18a0*/  IMAD.U32 R0, RZ, RZ, UR36 ;  /* 0x00000024ff007e24 */ /* 0x001fca000f8e00ff */
[----:B------:R-:W-:-:S13]  /*18b0*/  ISETP.NE.AND P0, PT, R0, 0x3, PT ;  /* 0x000000030000780c */ /* 0x000fda0003f05270 */
[----:B------:R-:W-:Y:S05]  /*18c0*/  @!P0 BRA `(.L_x_20) ;  /* 0x0000000000048947 */ /* 0x000fea0003800000 */
[----:B------:R-:W-:Y:S01]  /*18d0*/  BPT.TRAP 0x1 ;  /* 0x000000040000795c */ /* 0x000fe20000300000 */
.L_x_20:
[----:B------:R-:W-:Y:S02]  /*18e0*/  IMAD.U32 R3, RZ, RZ, UR44 ;  /* 0x0000002cff037e24 */ /* 0x000fe4000f8e00ff */
[----:B------:R-:W-:-:S03]  /*18f0*/  IMAD.U32 R0, RZ, RZ, UR48 ;  /* 0x00000030ff007e24 */ /* 0x000fc6000f8e00ff */
[----:B------:R-:W-:Y:S02]  /*1900*/  LEA R3, R3, UR43, 0x3 ;  /* 0x0000002b03037c11 */ /* 0x000fe4000f8e18ff */
[----:B------:R-:W-:-:S04]  /*1910*/  SHF.L.U32 R0, R0, 0x1f, RZ ;  /* 0x0000001f00007819 */ /* 0x000fc800000006ff */
[----:B------:R0:W1:Y:S01]  /*1920*/  SYNCS.PHASECHK.TRANS64.TRYWAIT P1, [R3+URZ], R0 ;  /* 0x00000000030075a7 */ /* 0x000062000802017f */
[----:B------:R-:W-:Y:S05]  /*1930*/  @!P0 BRA `(.L_x_21) ;  /* 0x0000000000048947 */ /* 0x000fea0003800000 */
[----:B------:R-:W-:Y:S01]  /*1940*/  BPT.TRAP 0x1 ;  /* 0x000000040000795c */ /* 0x000fe20000300000 */
.L_x_21:
[----:B------:R-:W-:-:S05]  /*1950*/  IMAD.U32 R4, RZ, RZ, UR47 ;  /* 0x0000002fff047e24 */ /* 0x000fca000f8e00ff */
[----:B------:R-:W-:Y:S01]  /*1960*/  ISETP.GE.AND P2, PT, R4, 0x1, PT ;  /* 0x000000010400780c */ /* 0x000fe20003f46270 */
[----:B-1----:R-:W-:-:S12]  /*1970*/  @P1 BRA `(.L_x_22) ;  /* 0x0000000000081947 */ /* 0x002fd80003800000 */
[----:B------:R-:W1:Y:S02]  /*1980*/  SYNCS.PHASECHK.TRANS64.TRYWAIT P1, [R3+URZ], R0 ;  /* 0x00000000030075a7 */ /* 0x000e64000802017f */
[----:B-1----:R-:W-:Y:S05]  /*1990*/  @!P1 BRA `(.L_x_23) ;  /* 0x000000a000889947 */ /* 0x002fea0003800000 */
.L_x_22:
[----:B------:R-:W-:Y:S05]  /*19a0*/  WARPSYNC.ALL ;  /* 0x0000000000007948 */ /* 0x000fea0003800000 */
[----:B------:R-:W-:Y:S01]  /*19b0*/  UIADD3 UR4, UR43, 0x100, URZ ;  /* 0x000001002b047890 */ /* 0x000fe2000fffe03f */
[----:B------:R-:W-:Y:S01]  /*19c0*/  WARPGROUP.ARRIVE ;  /* 0x00000000000079c5 */ /* 0x000fe20000000000 */
[----:B------:R-:W-:Y:S02]  /*19d0*/  UIADD3 UR5, UR43, 0x8100, URZ ;  /* 0x000081002b057890 */ /* 0x000fe4000fffe03f */
[----:B------:R-:W-:Y:S02]  /*19e0*/  USHF.R.U32.HI UR4, URZ, 0x4, UR4 ;  /* 0x000000043f047899 */ /* 0x000fe40008011604 */
[----:B------:R-:W-:-:S02]  /*19f0*/  USHF.R.U32.HI UR5, URZ, 0x4, UR5 ;  /* 0x000000043f057899 */ /* 0x000fc40008011605 */
[----:B------:R-:W-:Y:S02]  /*1a00*/  ULOP3.LUT UR4, UR4, 0x3fff, URZ, 0xc0, !UPT ;  /* 0x00003fff04047892 */ /* 0x000fe4000f8ec03f */
[----:B------:R-:W-:Y:S02]  /*1a10*/  ULOP3.LUT UR5, UR5, 0x3fff, URZ, 0xc0, !UPT ;  /* 0x00003fff05057892 */ /* 0x000fe4000f8ec03f */
[----:B------:R-:W-:Y:S02]  /*1a20*/  ULOP3.LUT UR4, UR4, 0x10000, URZ, 0xfc, !UPT ;  /* 0x0001000004047892 */ /* 0x000fe4000f8efc3f */
[----:B------:R-:W-:Y:S02]  /*1a30*/  ULOP3.LUT UR5, UR5, 0x10000, URZ, 0xfc, !UPT ;  /* 0x0001000005057892 */ /* 0x000fe4000f8efc3f */
[----:B------:R-:W-:Y:S02]  /*1a40*/  ULEA UR7, UR44, UR4, 0xa ;  /* 0x000000042c077291 */ /* 0x000fe4000f8e503f */
[----:B------:R-:W-:Y:S01]  /*1a50*/  ULEA UR6, UR44, UR5, 0xc ;  /* 0x000000052c067291 */ /* 0x000fe2000f8e603f */
[----:B------:R-:W-:Y:S01]  /*1a60*/  UMOV UR9, 0x40000040 ;  /* 0x4000004000097882 */ /* 0x000fe20000000000 */
[----:B------:R-:W-:-:S03]  /*1a70*/  UMOV UR11, 0x40000040 ;  /* 0x40000040000b7882 */ /* 0x000fc60000000000 */
[----:B------:R-:W-:Y:S02]  /*1a80*/  UMOV UR8, UR7 ;  /* 0x0000000700087c82 */ /* 0x000fe40008000000 */
[----:B------:R-:W-:Y:S02]  /*1a90*/  UMOV UR10, UR6 ;  /* 0x00000006000a7c82 */ /* 0x000fe40008000000 */
[----:B------:R-:W-:Y:S01]  /*1aa0*/  HGMMA.64x256x16.F32.BF16 R24, gdesc[UR8], RZ, !UPT, gsb0 ;  /* 0x03e00000081879f0 */ /* 0x000fe2000c0018ff */
[----:B------:R-:W-:Y:S02]  /*1ab0*/  UIADD3 UR8, UR7, 0x2, URZ ;  /* 0x0000000207087890 */ /* 0x000fe4000fffe03f */
[----:B------:R-:W-:Y:S01]  /*1ac0*/  UIADD3 UR10, UR6, 0x2, URZ ;  /* 0x00000002060a7890 */ /* 0x000fe2000fffe03f */
[----:B------:R-:W-:Y:S01]  /*1ad0*/  UMOV UR9, 0x40000040 ;  /* 0x4000004000097882 */ /* 0x000fe20000000000 */
[----:B------:R-:W-:Y:S01]  /*1ae0*/  UMOV UR11, 0x40000040 ;  /* 0x40000040000b7882 */ /* 0x000fe20000000000 */
[----:B------:R-:W-:-:S02]  /*1af0*/  WARPGROUP.DEPBAR.LE gsb0, 0x0 ;  /* 0x00008000000079c5 */ /* 0x000fc40000010000 */
[----:B------:R-:W-:-:S15]  /*1b00*/  WARPGROUP.ARRIVE ;  /* 0x00000000000079c5 */ /* 0x000fde0000000000 */
[----:B------:R-:W-:-:S05]  /*1b10*/  NOP ;  /* 0x0000000000007918 */ /* 0x000fca0000000000 */
[----:B------:R-:W-:Y:S01]  /*1b20*/  HGMMA.64x256x16.F32.BF16 R24, gdesc[UR8], R24, gsb0 ;  /* 0x03e00000081879f0 */ /* 0x000fe20008001818 */
[----:B------:R-:W-:Y:S02]  /*1b30*/  UIADD3 UR8, UR7, 0x4, URZ ;  /* 0x0000000407087890 */ /* 0x000fe4000fffe03f */
[----:B------:R-:W-:Y:S01]  /*1b40*/  UIADD3 UR10, UR6, 0x4, URZ ;  /* 0x00000004060a7890 */ /* 0x000fe2000fffe03f */
[----:B------:R-:W-:Y:S01]  /*1b50*/  UMOV UR9, 0x40000040 ;  /* 0x4000004000097882 */ /* 0x000fe20000000000 */
[----:B------:R-:W-:Y:S01]  /*1b60*/  UMOV UR11, 0x40000040 ;  /* 0x40000040000b7882 */ /* 0x000fe20000000000 */
[----:B------:R-:W-:Y:S02]  /*1b70*/  WARPGROUP.DEPBAR.LE gsb0, 0x0 ;  /* 0x00008000000079c5 */ /* 0x000fe40000010000 */
        /* <DEDUP_REMOVED lines=42> */
[----:B------:R-:W-:Y:S03]  /*1e20*/  HGMMA.64x256x16.F32.BF16 R24, gdesc[UR8], R24, gsb0 ;  /* 0x03e00000081879f0 */ /* 0x000fe60008001818 */
[----:B------:R-:W-:Y:S02]  /*1e30*/  WARPGROUP.DEPBAR.LE gsb0, 0x0 ;  /* 0x00008000000079c5 */ /* 0x000fe40000010000 */
[----:B------:R-:W-:Y:S05]  /*1e40*/  @!P2 BRA `(.L_x_24) ;  /* 0x0000000400a4a947 */ /* 0x000fea0003800000 */
[----:B------:R-:W-:Y:S01]  /*1e50*/  UIADD3 UR6, UR44, 0x1, URZ ;  /* 0x000000012c067890 */ /* 0x000fe2000fffe03f */
[----:B01----:R-:W-:Y:S02]  /*1e60*/  IMAD.U32 R0, RZ, RZ, UR47 ;  /* 0x0000002fff007e24 */ /* 0x003fe4000f8e00ff */
[----:B------:R-:W-:Y:S01]  /*1e70*/  IMAD.U32 R3, RZ, RZ, UR44 ;  /* 0x0000002cff037e24 */ /* 0x000fe2000f8e00ff */
[----:B------:R-:W-:-:S04]  /*1e80*/  UISETP.NE.AND UP0, UPT, UR6, 0x2, UPT ;  /* 0x000000020600788c */ /* 0x000fc8000bf05270 */
[----:B------:R-:W-:Y:S02]  /*1e90*/  USEL UR7, URZ, 0x1, UP0 ;  /* 0x000000013f077887 */ /* 0x000fe40008000000 */
[----:B------:R-:W-:Y:S02]  /*1ea0*/  USEL UR6, UR6, URZ, UP0 ;  /* 0x0000003f06067287 */ /* 0x000fe40008000000 */
[----:B------:R-:W-:-:S06]  /*1eb0*/  ULOP3.LUT UR7, UR48, UR7, URZ, 0x3c, !UPT ;  /* 0x0000000730077292 */ /* 0x000fcc000f8e3c3f */
[----:B------:R-:W-:-:S07]  /*1ec0*/  IMAD.U32 R6, RZ, RZ, UR7 ;  /* 0x00000007ff067e24 */ /* 0x000fce000f8e00ff */
.L_x_31:
[----:B------:R-:W-:Y:S05]  /*1ed0*/  @!P0 BRA `(.L_x_25) ;  /* 0x0000000000048947 */ /* 0x000fea0003800000 */
[----:B------:R-:W-:Y:S01]  /*1ee0*/  BPT.TRAP 0x1 ;  /* 0x000000040000795c */ /* 0x000fe20000300000 */
.L_x_25:
[----:B------:R-:W-:Y:S01]  /*1ef0*/  ULEA UR7, UR6, UR43, 0x3 ;  /* 0x0000002b06077291 */ /* 0x000fe2000f8e183f */
[----:B------:R-:W-:-:S08]  /*1f00*/  SHF.L.U32 R4, R6, 0x1f, RZ ;  /* 0x0000001f06047819 */ /* 0x000fd000000006ff */
[----:B------:R0:W1:Y:S01]  /*1f10*/  SYNCS.PHASECHK.TRANS64.TRYWAIT P1, [UR7], R4 ;  /* 0x00000004ff0075a7 */ /* 0x0000620008020147 */
[----:B------:R-:W-:Y:S05]  /*1f20*/  @!P0 BRA `(.L_x_26) ;  /* 0x0000000000048947 */ /* 0x000fea0003800000 */
[----:B------:R-:W-:Y:S01]  /*1f30*/  BPT.TRAP 0x1 ;  /* 0x000000040000795c */ /* 0x000fe20000300000 */
.L_x_26:
[----:B-1----:R-:W-:Y:S05]  /*1f40*/  @P1 BRA `(.L_x_27) ;  /* 0x0000000000081947 */ /* 0x002fea0003800000 */
[----:B------:R-:W1:Y:S02]  /*1f50*/  SYNCS.PHASECHK.TRANS64.TRYWAIT P1, [UR7], R4 ;  /* 0x00000004ff0075a7 */ /* 0x000e640008020147 */
[----:B-1----:R-:W-:Y:S05]  /*1f60*/  @!P1 BRA `(.L_x_28) ;  /* 0x0000009c00289947 */ /* 0x002fea0003800000 */
.L_x_27:
[----:B------:R-:W-:Y:S01]  /*1f70*/  ULEA UR12, UR6, UR4, 0xa ;  /* 0x00000004060c7291 */ /* 0x000fe2000f8e503f */
[----:B------:R-:W-:Y:S01]  /*1f80*/  WARPGROUP.ARRIVE ;  /* 0x00000000000079c5 */ /* 0x000fe20000000000 */
[----:B------:R-:W-:Y:S01]  /*1f90*/  ULEA UR7, UR6, UR5, 0xc ;  /* 0x0000000506077291 */ /* 0x000fe2000f8e603f */
[----:B------:R-:W-:Y:S01]  /*1fa0*/  UMOV UR9, 0x40000040 ;  /* 0x4000004000097882 */ /* 0x000fe20000000000 */
[----:B------:R-:W-:-:S03]  /*1fb0*/  UMOV UR11, 0x40000040 ;  /* 0x40000040000b7882 */ /* 0x000fc60000000000 */
[----:B------:R-:W-:Y:S02]  /*1fc0*/  UMOV UR8, UR12 ;  /* 0x0000000c00087c82 */ /* 0x000fe40008000000 */
[----:B------:R-:W-:Y:S02]  /*1fd0*/  UMOV UR10, UR7 ;  /* 0x00000007000a7c82 */ /* 0x000fe40008000000 */
[----:B------:R-:W-:Y:S01]  /*1fe0*/  HGMMA.64x256x16.F32.BF16 R24, gdesc[UR8], R24, gsb0 ;  /* 0x03e00000081879f0 */ /* 0x000fe20008001818 */
        /* <DEDUP_REMOVED lines=58> */
[----:B------:R-:W-:Y:S01]  /*2390*/  BPT.TRAP 0x1 ;  /* 0x000000040000795c */ /* 0x000fe20000300000 */
.L_x_29:
[----:B------:R-:W-:Y:S01]  /*23a0*/  ISETP.NE.AND P1, PT, R152, RZ, PT ;  /* 0x000000ff9800720c */ /* 0x000fe20003f25270 */
[----:B------:R-:W-:-:S12]  /*23b0*/  UISETP.GT.U32.AND UP0, UPT, UR42, 0x1, UPT ;  /* 0x000000012a00788c */ /* 0x000fd8000bf04070 */
[----:B01----:R-:W-:-:S05]  /*23c0*/  @P1 LEA R4, R3, UR43, 0x3 ;  /* 0x0000002b03041c11 */ /* 0x003fca000f8e18ff */
[----:B------:R-:W-:-:S05]  /*23d0*/  @P1 VIADD R4, R4, 0x10 ;  /* 0x0000001004041836 */ /* 0x000fca0000000000 */
[----:B------:R-:W-:-:S04]  /*23e0*/  @P1 PRMT R4, R153, 0x654, R4 ;  /* 0x0000065499041816 */ /* 0x000fc80000000004 */
[----:B------:R0:W-:Y:S01]  /*23f0*/  @P1 SYNCS.ARRIVE.TRANS64.RED.A1T0 RZ, [R4+URZ], RZ ;  /* 0x000000ff04ff19a7 */ /* 0x0001e2000810043f */
[----:B------:R-:W-:-:S13]  /*2400*/  PLOP3.LUT P1, PT, PT, PT, UP0, 0x80, 0x0 ;  /* 0x000000000000781c */ /* 0x000fda0003f2f008 */
[----:B0-----:R-:W-:Y:S05]  /*2410*/  @P1 BRA `(.L_x_30) ;  /* 0x0000000000041947 */ /* 0x001fea0003800000 */
[----:B------:R-:W-:Y:S01]  /*2420*/  BPT.TRAP 0x1 ;  /* 0x000000040000795c */ /* 0x000fe20000300000 */
.L_x_30:
[----:B------:R-:W-:Y:S01]  /*2430*/  UIADD3 UR6, UR6, 0x1, URZ ;  /* 0x0000000106067890 */ /* 0x000fe2000fffe03f */
[C---:B------:R-:W-:Y:S01]  /*2440*/  ISETP.GT.AND P2, PT, R0.reuse, 0x1, PT ;  /* 0x000000010000780c */ /* 0x040fe20003f44270 */
[----:B------:R-:W-:Y:S02]  /*2450*/  VIADD R3, R3, 0x1 ;  /* 0x0000000103037836 */ /* 0x000fe40000000000 */
[----:B------:R-:W-:Y:S01]  /*2460*/  UISETP.NE.AND UP0, UPT, UR6, 0x2, UPT ;  /* 0x000000020600788c */ /* 0x000fe2000bf05270 */
[----:B------:R-:W-:Y:S02]  /*2470*/  VIADD R0, R0, 0xffffffff ;  /* 0xffffffff00007836 */ /* 0x000fe40000000000 */
[C---:B------:R-:W-:Y:S01]  /*2480*/  ISETP.NE.AND P1, PT, R3.reuse, 0x2, PT ;  /* 0x000000020300780c */ /* 0x040fe20003f25270 */
[----:B------:R-:W-:Y:S02]  /*2490*/  USEL UR7, URZ, 0x1, UP0 ;  /* 0x000000013f077887 */ /* 0x000fe40008000000 */
[----:B------:R-:W-:Y:S01]  /*24a0*/  USEL UR6, UR6, URZ, UP0 ;  /* 0x0000003f06067287 */ /* 0x000fe20008000000 */
[----:B------:R-:W-:-:S03]  /*24b0*/  SEL R3, R3, RZ, P1 ;  /* 0x000000ff03037207 */ /* 0x000fc60000800000 */
[----:B------:R-:W-:Y:S01]  /*24c0*/  LOP3.LUT R6, R6, UR7, RZ, 0x3c, !PT ;  /* 0x0000000706067c12 */ /* 0x000fe2000f8e3cff */
[----:B------:R-:W-:Y:S07]  /*24d0*/  @P2 BRA `(.L_x_31) ;  /* 0xfffffff8007c2947 */ /* 0x000fee000383ffff */
.L_x_24:
[----:B------:R-:W-:Y:S01]  /*24e0*/  ULDC UR4, c[0x0][0x28c] ;  /* 0x0000a30000047ab9 */ /* 0x000fe20000000800 */
[----:B------:R2:W-:Y:S01]  /*24f0*/  SYNCS.ARRIVE.TRANS64.A1T0 RZ, [R158+UR46], RZ ;  /* 0x000000ff9eff79a7 */ /* 0x0005e2000810002e */
[----:B------:R-:W-:-:S06]  /*2500*/  UISETP.GE.AND UP0, UPT, UR4, 0x1, UPT ;  /* 0x000000010400788c */ /* 0x000fcc000bf06270 */
[----:B------:R-:W-:-:S13]  /*2510*/  PLOP3.LUT P1, PT, PT, PT, UP0, 0x80, 0x0 ;  /* 0x000000000000781c */ /* 0x000fda0003f2f008 */
[----:B--2---:R-:W-:Y:S05]  /*2520*/  @!P1 BRA `(.L_x_32) ;  /* 0x0000000000409947 */ /* 0x004fea0003800000 */
[----:B------:R-:W-:Y:S05]  /*2530*/  @!P0 BRA `(.L_x_33) ;  /* 0x0000000000048947 */ /* 0x000fea0003800000 */
[----:B------:R-:W-:Y:S01]  /*2540*/  BPT.TRAP 0x1 ;  /* 0x000000040000795c */ /* 0x000fe20000300000 */
.L_x_33:
[----:B------:R-:W-:Y:S01]  /*2550*/  ISETP.NE.AND P0, PT, R152, RZ, PT ;  /* 0x000000ff9800720c */ /* 0x000fe20003f05270 */
[----:B01----:R-:W-:-:S12]  /*2560*/  IMAD.U32 R3, RZ, RZ, UR43 ;  /* 0x0000002bff037e24 */ /* 0x003fd8000f8e00ff */
[----:B------:R-:W-:-:S05]  /*2570*/  VOTEU.ANY UP0, P0 ;  /* 0x00000000003f7886 */ /* 0x000fca0000000100 */
[----:B------:R-:W-:Y:S02]  /*2580*/  @UP0 UIADD3 UR5, UR47, UR44, URZ ;  /* 0x0000002c2f050290 */ /* 0x000fe4000fffe03f */
[----:B------:R-:W-:-:S04]  /*2590*/  UISETP.GT.U32.AND UP0, UPT, UR42, 0x1, UPT ;  /* 0x000000012a00788c */ /* 0x000fc8000bf04070 */
[----:B------:R-:W-:-:S04]  /*25a0*/  IMAD.U32 R0, RZ, RZ, UR5 ;  /* 0x00000005ff007e24 */ /* 0x000fc8000f8e00ff */
[----:B------:R-:W-:-:S05]  /*25b0*/  @P0 IMAD.SHL.U32 R0, R0, 0x8, RZ ;  /* 0x0000000800000824 */ /* 0x000fca00078e00ff */
[----:B------:R-:W-:-:S04]  /*25c0*/  @P0 LOP3.LUT R0, R0, 0x8, RZ, 0xc0, !PT ;  /* 0x0000000800000812 */ /* 0x000fc800078ec0ff */
[----:B------:R-:W-:-:S04]  /*25d0*/  @P0 IADD3 R0, R3, 0x10, R0 ;  /* 0x0000001003000810 */ /* 0x000fc80007ffe000 */
[----:B------:R-:W-:-:S04]  /*25e0*/  @P0 PRMT R0, R153, 0x654, R0 ;  /* 0x0000065499000816 */ /* 0x000fc80000000000 */
[----:B------:R2:W-:Y:S01]  /*25f0*/  @P0 SYNCS.ARRIVE.TRANS64.RED.A1T0 RZ, [R0+URZ], RZ ;  /* 0x000000ff00ff09a7 */ /* 0x0005e2000810043f */
[----:B------:R-:W-:-:S13]  /*2600*/  PLOP3.LUT P0, PT, PT, PT, UP0, 0x80, 0x0 ;  /* 0x000000000000781c */ /* 0x000fda0003f0f008 */
[----:B--2---:R-:W-:Y:S05]  /*2610*/  @P0 BRA `(.L_x_32) ;  /* 0x0000000000040947 */ /* 0x004fea0003800000 */
[----:B------:R-:W-:Y:S01]  /*2620*/  BPT.TRAP 0x1 ;  /* 0x000000040000795c */ /* 0x000fe20000300000 */
.L_x_32:
[----:B01----:R-:W-:Y:S01]  /*2630*/  SHF.L.U32 R0, R170, 0x1f, RZ ;  /* 0x0000001faa007819 */ /* 0x003fe200000006ff */
[----:B------:R-:W-:Y:S01]  /*2640*/  ULEA UR6, UR37, UR44, 0x1 ;  /* 0x0000002c25067291 */ /* 0x000fe2000f8e083f */
[----:B------:R-:W0:Y:S01]  /*2650*/  LDC R7, c[0x0][0x288] ;  /* 0x0000a200ff077b82 */ /* 0x000e220000000800 */
[----:B------:R-:W-:Y:S01]  /*2660*/  UIADD3 UR4, UR4, 0xfe, URZ ;  /* 0x000000fe04047890 */ /* 0x000fe2000fffe03f */
[----:B------:R-:W-:Y:S01]  /*2670*/  IMAD.SHL.U32 R8, R156, 0x2, RZ ;  /* 0x000000029c087824 */ /* 0x000fe200078e00ff */
[----:B------:R-:W-:Y:S02]  /*2680*/  USHF.R.U32.HI UR5, URZ, 0x1, UR6 ;  /* 0x000000013f057899 */ /* 0x000fe40008011606 */
[----:B------:R-:W-:Y:S02]  /*2690*/  UISETP.GT.U32.AND UP0, UPT, UR6, 0x1, UPT ;  /* 0x000000010600788c */ /* 0x000fe4000bf04070 */
[----:B------:R-:W-:Y:S01]  /*26a0*/  ULOP3.LUT UR5, UR5, 0x1, URZ, 0xc0, !UPT ;  /* 0x0000000105057892 */ /* 0x000fe2000f8ec03f */
[----:B------:R-:W1:Y:S01]  /*26b0*/  SYNCS.PHASECHK.TRANS64.TRYWAIT P0, [R157+UR45+0x10], R0 ;  /* 0x000010009d0075a7 */ /* 0x000e62000800016d */
[----:B------:R-:W-:Y:S01]  /*26c0*/  UISETP.LT.U32.AND UP0, UPT, UR4, 0xff, UP0 ;  /* 0x000000ff0400788c */ /* 0x000fe20008701070 */
[----:B------:R-:W-:Y:S01]  /*26d0*/  SHF.R.S32.HI R9, RZ, 0x1f, R8 ;  /* 0x0000001fff097819 */ /* 0x000fe20000011408 */
[----:B------:R-:W-:-:S02]  /*26e0*/  UISETP.NE.U32.AND UP1, UPT, UR5, 0x1, UPT ;  /* 0x000000010500788c */ /* 0x000fc4000bf25070 */
[----:B------:R-:W-:Y:S02]  /*26f0*/  USEL UR5, URZ, 0x1, !UP0 ;  /* 0x000000013f057887 */ /* 0x000fe4000c000000 */
[----:B------:R-:W-:-:S04]  /*2700*/  UISETP.GT.U32.AND UP1, UPT, UR4, 0xfe, !UP1 ;  /* 0x000000fe0400788c */ /* 0x000fc8000cf24070 */
[----:B------:R-:W-:-:S04]  /*2710*/  USEL UR4, URZ, 0x1, !UP1 ;  /* 0x000000013f047887 */ /* 0x000fc8000c800000 */
[----:B------:R-:W-:Y:S01]  /*2720*/  ULOP3.LUT UR48, UR4, UR48, UR5, 0x96, !UPT ;  /* 0x0000003004307292 */ /* 0x000fe2000f8e9605 */
[----:B01----:R-:W-:Y:S11]  /*2730*/  @!P0 BRA `(.L_x_34) ;  /* 0x00000094004c8947 */ /* 0x003ff60003800000 */
.L_x_314:
[----:B------:R-:W-:Y:S01]  /*2740*/  IMAD.SHL.U32 R4, R18, 0x40, RZ ;  /* 0x0000004012047824 */ /* 0x000fe200078e00ff */
[----:B------:R-:W-:Y:S01]  /*2750*/  ULDC UR6, c[0x0][0x284] ;  /* 0x0000a10000067ab9 */ /* 0x000fe20000000800 */
[----:B------:R-:W-:Y:S01]  /*2760*/  IMAD.SHL.U32 R12, R2, 0x100, RZ ;  /* 0x00000100020c7824 */ /* 0x000fe200078e00ff */
[----:B------:R-:W-:Y:S01]  /*2770*/  SHF.R.S32.HI R165, RZ, 0x1f, R19 ;  /* 0x0000001fffa57819 */ /* 0x000fe20000011413 */
[----:B------:R-:W-:Y:S01]  /*2780*/  ULDC.64 UR4, c[0x0][0x5d0] ;  /* 0x0001740000047ab9 */ /* 0x000fe20000000a00 */
[----:B------:R-:W-:Y:S01]  /*2790*/  ISETP.GE.AND P0, PT, R4, UR6, PT ;  /* 0x0000000604007c0c */ /* 0x000fe2000bf06270 */
[----:B------:R-:W-:Y:S01]  /*27a0*/  IMAD.WIDE.U32 R2, R19, UR4, R8 ;  /* 0x0000000413027c25 */ /* 0x000fe2000f8e0008 */
[----:B------:R-:W-:Y:S01]  /*27b0*/  SHF.R.S32.HI R13, RZ, 0x1f, R12 ;  /* 0x0000001fff0d7819 */ /* 0x000fe2000001140c */
[----:B------:R-:W-:Y:S01]  /*27c0*/  ULOP3.LUT UR44, UR44, 0x1, URZ, 0xc0, !UPT ;  /* 0x000000012c2c7892 */ /* 0x000fe2000f8ec03f */
[C---:B------:R-:W-:Y:S01]  /*27d0*/  ISETP.GE.OR P0, PT, R12.reuse, R7, P0 ;  /* 0x000000070c00720c */ /* 0x040fe20000706670 */
[----:B0-----:R-:W-:Y:S01]  /*27e0*/  IMAD R0, R165, UR4, RZ ;  /* 0x00000004a5007c24 */ /* 0x001fe2000f8e02ff */
[----:B------:R-:W-:-:S03]  /*27f0*/  IADD3 R2, P1, R12, R2, RZ ;  /* 0x000000020c027210 */ /* 0x000fc60007f3e0ff */
[----:B------:R-:W-:-:S05]  /*2800*/  IMAD R5, R19, UR5, R0 ;  /* 0x0000000513057c24 */ /* 0x000fca000f8e0200 */
[----:B------:R-:W-:-:S03]  /*2810*/  IADD3.X R3, R13, R3, R5, P1, !PT ;  /* 0x000000030d037210 */ /* 0x000fc60000ffe405 */
[----:B------:R-:W-:Y:S05]  /*2820*/  @P0 BRA `(.L_x_35) ;  /* 0x0000007c00040947 */ /* 0x000fea0003800000 */
[----:B------:R-:W0:Y:S01]  /*2830*/  LDC.64 R10, c[0x0][0x5c8] ;  /* 0x00017200ff0a7b82 */ /* 0x000e220000000a00 */
[----:B-----5:R-:W-:Y:S01]  /*2840*/  FSETP.NEU.AND P0, PT, R22, RZ, PT ;  /* 0x000000ff1600720b */ /* 0x020fe20003f0d000 */
[----:B------:R-:W-:Y:S01]  /*2850*/  IMAD R5, R156, -0x2, R7 ;  /* 0xfffffffe9c057824 */ /* 0x000fe200078e0207 */
[----:B------:R-:W-:Y:S01]  /*2860*/  BSSY B0, `(.L_x_35) ;  /* 0x00007bd000007945 */ /* 0x000fe20003800000 */
[----:B------:R-:W-:-:S04]  /*2870*/  IMAD.WIDE R162, R18, 0x40, R154 ;  /* 0x0000004012a27825 */ /* 0x000fc800078e029a */
[----:B------:R-:W-:Y:S02]  /*2880*/  IMAD.IADD R0, R5, 0x1, -R12 ;  /* 0x0000000105007824 */ /* 0x000fe400078e0a0c */
[----:B------:R-:W-:-:S03]  /*2890*/  IMAD.IADD R4, R161, 0x1, -R4 ;  /* 0x00000001a1047824 */ /* 0x000fc600078e0a04 */
[----:B------:R-:W-:-:S04]  /*28a0*/  ISETP.GT.AND P2, PT, R0, RZ, PT ;  /* 0x000000ff0000720c */ /* 0x000fc80003f44270 */
[----:B------:R-:W-:Y:S01]  /*28b0*/  ISETP.GT.AND P1, PT, R4, RZ, P2 ;  /* 0x000000ff0400720c */ /* 0x000fe20001724270 */
[-C--:B0-----:R-:W-:Y:S02]  /*28c0*/  IMAD R5, R163, R10.reuse, RZ ;  /* 0x0000000aa3057224 */ /* 0x081fe400078e02ff */
[----:B------:R-:W-:-:S04]  /*28d0*/  IMAD.WIDE.U32 R172, R162, R10, R2 ;  /* 0x0000000aa2ac7225 */ /* 0x000fc800078e0002 */
[----:B------:R-:W-:-:S04]  /*28e0*/  IMAD R5, R162, R11, R5 ;  /* 0x0000000ba2057224 */ /* 0x000fc800078e0205 */
[----:B------:R-:W-:Y:S01]  /*28f0*/  IMAD.IADD R175, R173, 0x1, R5 ;  /* 0x00000001adaf7824 */ /* 0x000fe200078e0205 */
[----:B------:R-:W-:Y:S06]  /*2900*/  @!P0 BRA `(.L_x_36) ;  /* 0x0000005400a08947 */ /* 0x000fec0003800000 */
[----:B------:R-:W0:Y:S01]  /*2910*/  LDC.64 R20, c[0x0][0x5b8] ;  /* 0x00016e00ff147b82 */ /* 0x000e220000000a00 */
[----:B------:R-:W-:-:S07]  /*2920*/  ULDC.64 UR4, c[0x0][0x5c0] ;  /* 0x0001700000047ab9 */ /* 0x000fce0000000a00 */
[----:B------:R-:W1:Y:S08]  /*2930*/  LDC.64 R166, c[0x0][0x5b0] ;  /* 0x00016c00ffa67b82 */ /* 0x000e700000000a00 */
[----:B------:R-:W2:Y:S01]  /*2940*/  LDC.64 R14, c[0x0][0x5a8] ;  /* 0x00016a00ff0e7b82 */ /* 0x000ea20000000a00 */
[-C--:B0-----:R-:W-:Y:S02]  /*2950*/  IMAD R6, R165, R20.reuse, RZ ;  /* 0x00000014a5067224 */ /* 0x081fe400078e02ff */
[----:B------:R-:W-:-:S04]  /*2960*/  IMAD.WIDE.U32 R2, R19, R20, R8 ;  /* 0x0000001413027225 */ /* 0x000fc800078e0008 */
[----:B------:R-:W-:Y:S01]  /*2970*/  IMAD R171, R19, R21, R6 ;  /* 0x0000001513ab7224 */ /* 0x000fe200078e0206 */
[----:B------:R-:W-:Y:S01]  /*2980*/  IADD3 R164, P0, R12, R2, RZ ;  /* 0x000000020ca47210 */ /* 0x000fe20007f1e0ff */
[----:B-1----:R-:W-:-:S03]  /*2990*/  IMAD R2, R163, R166, RZ ;  /* 0x000000a6a3027224 */ /* 0x002fc600078e02ff */
[----:B------:R-:W-:Y:S01]  /*29a0*/  IADD3.X R165, R13, R3, R171, P0, !PT ;  /* 0x000000030da57210 */ /* 0x000fe200007fe4ab */
[C---:B------:R-:W-:Y:S02]  /*29b0*/  IMAD R173, R162.reuse, R167, R2 ;  /* 0x000000a7a2ad7224 */ /* 0x040fe400078e0202 */
[----:B------:R-:W-:-:S04]  /*29c0*/  IMAD.WIDE.U32 R2, R162, R166, R164 ;  /* 0x000000a6a2027225 */ /* 0x000fc800078e00a4 */
[----:B------:R-:W-:Y:S01]  /*29d0*/  IMAD.IADD R3, R3, 0x1, R173 ;  /* 0x0000000103037824 */ /* 0x000fe200078e02ad */
[----:B--2---:R-:W-:-:S04]  /*29e0*/  LEA R6, P0, R2, R14, 0x1 ;  /* 0x0000000e02067211 */ /* 0x004fc800078008ff */
[----:B------:R-:W-:-:S05]  /*29f0*/  LEA.HI.X R7, R2, R15, R3, 0x1, P0 ;  /* 0x0000000f02077211 */ /* 0x000fca00000f0c03 */
[----:B------:R0:W2:Y:S01]  /*2a00*/  @P1 LDG.E.LTC128B.U16 R5, desc[UR50][R6.64] ;  /* 0x0000003206051981 */ /* 0x0000a2000c1e1520 */
[----:B------:R-:W-:Y:S01]  /*2a10*/  IMAD.WIDE.U32 R2, R162, R166, R12 ;  /* 0x000000a6a2027225 */ /* 0x000fe200078e000c */
[----:B------:R-:W-:Y:S02]  /*2a20*/  BSSY B1, `(.L_x_37) ;  /* 0x0000014000017945 */ /* 0x000fe40003800000 */
[----:B------:R-:W-:-:S04]  /*2a30*/  IADD3 R168, P0, R8, R2, RZ ;  /* 0x0000000208a87210 */ /* 0x000fc80007f1e0ff */
[----:B------:R-:W-:Y:S02]  /*2a40*/  IADD3.X R169, R9, R173, R3, P0, !PT ;  /* 0x000000ad09a97210 */ /* 0x000fe400007fe403 */
[----:B------:R-:W-:Y:S01]  /*2a50*/  LEA R2, P0, R172, UR4, 0x1 ;  /* 0x00000004ac027c11 */ /* 0x000fe2000f8008ff */
[----:B------:R-:W-:-:S03]  /*2a60*/  IMAD.WIDE.U32 R168, R19, R20, R168 ;  /* 0x0000001413a87225 */ /* 0x000fc600078e00a8 */
[----:B------:R-:W-:Y:S02]  /*2a70*/  LEA.HI.X R3, R172, UR5, R175, 0x1, P0 ;  /* 0x00000005ac037c11 */ /* 0x000fe400080f0caf */
[----:B------:R-:W-:Y:S01]  /*2a80*/  ISETP.GT.AND P0, PT, R0, 0x1, PT ;  /* 0x000000010000780c */ /* 0x000fe20003f04270 */
[----:B0-----:R-:W-:Y:S01]  /*2a90*/  IMAD.IADD R7, R171, 0x1, R169 ;  /* 0x00000001ab077824 */ /* 0x001fe200078e02a9 */
[----:B------:R-:W-:Y:S02]  /*2aa0*/  LEA R6, P4, R168, R14, 0x1 ;  /* 0x0000000ea8067211 */ /* 0x000fe400078808ff */
[----:B------:R-:W-:Y:S02]  /*2ab0*/  ISETP.GT.AND P3, PT, R4, RZ, P0 ;  /* 0x000000ff0400720c */ /* 0x000fe40000764270 */
[----:B------:R-:W-:Y:S01]  /*2ac0*/  LEA.HI.X R7, R168, R15, R7, 0x1, P4 ;  /* 0x0000000fa8077211 */ /* 0x000fe200020f0c07 */
[C---:B------:R-:W-:Y:S01]  /*2ad0*/  IMAD.SHL.U32 R168, R166.reuse, 0x8, RZ ;  /* 0x00000008a6a87824 */ /* 0x040fe200078e00ff */
[----:B------:R-:W-:Y:S01]  /*2ae0*/  SHF.L.U64.HI R169, R166, 0x3, R167 ;  /* 0x00000003a6a97819 */ /* 0x000fe200000102a7 */
[----:B--2---:R-:W-:-:S04]  /*2af0*/  IMAD.U32 R21, R5, 0x10000, RZ ;  /* 0x0001000005157824 */ /* 0x004fc800078e00ff */
[----:B------:R-:W-:-:S04]  /*2b00*/  FMUL R21, R21, R22 ;  /* 0x0000001615157220 */ /* 0x000fc80000400000 */
[----:B------:R-:W-:-:S05]  /*2b10*/  FFMA R21, R24, R23, R21 ;  /* 0x0000001718157223 */ /* 0x000fca0000000015 */
[----:B------:R-:W-:-:S05]  /*2b20*/  F2FP.BF16.F32.PACK_AB R21, RZ, R21 ;  /* 0x00000015ff15723e */ /* 0x000fca00000010ff */
[----:B------:R0:W-:Y:S01]  /*2b30*/  @P1 STG.E.U16 desc[UR50][R2.64], R21 ;  /* 0x0000001502001986 */ /* 0x0001e2000c101532 */
[----:B------:R-:W-:Y:S05]  /*2b40*/  @!P3 BRA `(.L_x_38) ;  /* 0x000000000004b947 */ /* 0x000fea0003800000 */
[----:B------:R1:W5:Y:S02]  /*2b50*/  LDG.E.LTC128B.U16 R5, desc[UR50][R6.64+0x2] ;  /* 0x0000023206057981 */ /* 0x000364000c1e1520 */
.L_x_38:
[----:B------:R-:W-:Y:S05]  /*2b60*/  BSYNC B1 ;  /* 0x0000000000017941 */ /* 0x000fea0003800000 */
.L_x_37:
[----:B0----5:R-:W-:Y:S01]  /*2b70*/  IMAD.U32 R21, R5, 0x10000, RZ ;  /* 0x0001000005157824 */ /* 0x021fe200078e00ff */
[----:B------:R-:W-:Y:S01]  /*2b80*/  ISETP.GT.AND P2, PT, R4, 0x8, P2 ;  /* 0x000000080400780c */ /* 0x000fe20001744270 */
[----:B------:R-:W-:-:S04]  /*2b90*/  IMAD.WIDE.U32 R168, R162, R166, R168 ;  /* 0x000000a6a2a87225 */ /* 0x000fc800078e00a8 */
[----:B------:R-:W-:Y:S01]  /*2ba0*/  FMUL R18, R21, R22 ;  /* 0x0000001615127220 */ /* 0x000fe20000400000 */
[----:B------:R-:W-:Y:S01]  /*2bb0*/  IMAD.IADD R173, R173, 0x1, R169 ;  /* 0x00000001adad7824 */ /* 0x000fe200078e02a9 */
[----:B------:R-:W-:Y:S02]  /*2bc0*/  IADD3 R21, P1, R164, R168, RZ ;  /* 0x000000a8a4157210 */ /* 0x000fe40007f3e0ff */
[----:B------:R-:W-:-:S03]  /*2bd0*/  FFMA R18, R25, R23, R18 ;  /* 0x0000001719127223 */ /* 0x000fc60000000012 */
[----:B------:R-:W-:Y:S01]  /*2be0*/  IMAD.X R164, R173, 0x1, R165, P1 ;  /* 0x00000001ada47824 */ /* 0x000fe200008e06a5 */
[C---:B------:R-:W-:Y:S02]  /*2bf0*/  LEA R24, P1, R21.reuse, R14, 0x1 ;  /* 0x0000000e15187211 */ /* 0x040fe400078208ff */
[----:B------:R-:W-:Y:S02]  /*2c00*/  F2FP.BF16.F32.PACK_AB R18, RZ, R18 ;  /* 0x00000012ff12723e */ /* 0x000fe400000010ff */
[----:B------:R-:W-:Y:S02]  /*2c10*/  LEA.HI.X R25, R21, R15, R164, 0x1, P1 ;  /* 0x0000000f15197211 */ /* 0x000fe400008f0ca4 */
[----:B------:R-:W-:Y:S02]  /*2c20*/  PRMT R21, R18, 0x7610, R21 ;  /* 0x0000761012157816 */ /* 0x000fe40000000015 */
[----:B------:R-:W-:-:S03]  /*2c30*/  PRMT R18, R5, 0x7610, R18 ;  /* 0x0000761005127816 */ /* 0x000fc60000000012 */
[----:B------:R0:W-:Y:S04]  /*2c40*/  @P3 STG.E.U16 desc[UR50][R2.64+0x2], R21 ;  /* 0x0000021502003986 */ /* 0x0001e8000c101532 */
[----:B------:R-:W2:Y:S01]  /*2c50*/  @P2 LDG.E.LTC128B.U16 R18, desc[UR50][R24.64] ;  /* 0x0000003218122981 */ /* 0x000ea2000c1e1520 */
[----:B------:R-:W-:Y:S01]  /*2c60*/  IADD3 R8, P1, P3, R8, R168, R12 ;  /* 0x000000a808087210 */ /* 0x000fe20007b3e00c */
[----:B------:R-:W-:Y:S01]  /*2c70*/  BSSY B1, `(.L_x_39) ;  /* 0x0000011000017945 */ /* 0x000fe20003800000 */
[C---:B------:R-:W-:Y:S02]  /*2c80*/  SHF.L.U64.HI R11, R10.reuse, 0x4, R11 ;  /* 0x000000040a0b7819 */ /* 0x040fe4000001020b */
[----:B------:R-:W-:Y:S02]  /*2c90*/  IADD3.X R9, R9, R173, R13, P1, P3 ;  /* 0x000000ad09097210 */ /* 0x000fe40000fe640d */
[----:B------:R-:W-:-:S02]  /*2ca0*/  LEA R10, P1, R10, R2, 0x4 ;  /* 0x000000020a0a7211 */ /* 0x000fc400078220ff */
[----:B------:R-:W-:Y:S01]  /*2cb0*/  ISETP.GT.AND P0, PT, R4, 0x8, P0 ;  /* 0x000000080400780c */ /* 0x000fe20000704270 */
[----:B0-----:R-:W-:-:S04]  /*2cc0*/  IMAD.WIDE.U32 R20, R19, R20, R8 ;  /* 0x0000001413147225 */ /* 0x001fc800078e0008 */
[----:B------:R-:W-:Y:S01]  /*2cd0*/  IMAD.X R11, R11, 0x1, R3, P1 ;  /* 0x000000010b0b7824 */ /* 0x000fe200008e0603 */
[----:B------:R-:W-:Y:S01]  /*2ce0*/  LEA R8, P3, R20, R14, 0x1 ;  /* 0x0000000e14087211 */ /* 0x000fe200078608ff */
[----:B------:R-:W-:-:S05]  /*2cf0*/  IMAD.IADD R9, R171, 0x1, R21 ;  /* 0x00000001ab097824 */ /* 0x000fca00078e0215 */
[----:B------:R-:W-:Y:S01]  /*2d00*/  LEA.HI.X R9, R20, R15, R9, 0x1, P3 ;  /* 0x0000000f14097211 */ /* 0x000fe200018f0c09 */
[----:B--2---:R-:W-:-:S04]  /*2d10*/  IMAD.U32 R5, R18, 0x10000, RZ ;  /* 0x0001000012057824 */ /* 0x004fc800078e00ff */
[----:B------:R-:W-:-:S04]  /*2d20*/  FMUL R5, R5, R22 ;  /* 0x0000001605057220 */ /* 0x000fc80000400000 */
[----:B------:R-:W-:-:S05]  /*2d30*/  FFMA R5, R26, R23, R5 ;  /* 0x000000171a057223 */ /* 0x000fca0000000005 */
[----:B------:R-:W-:-:S05]  /*2d40*/  F2FP.BF16.F32.PACK_AB R5, RZ, R5 ;  /* 0x00000005ff05723e */ /* 0x000fca00000010ff */
[----:B------:R0:W-:Y:S01]  /*2d50*/  @P2 STG.E.U16 desc[UR50][R10.64], R5 ;  /* 0x000000050a002986 */ /* 0x0001e2000c101532 */
[----:B------:R-:W-:Y:S05]  /*2d60*/  @!P0 BRA `(.L_x_40) ;  /* 0x0000000000048947 */ /* 0x000fea0003800000 */
[----:B------:R2:W5:Y:S02]  /*2d70*/  LDG.E.LTC128B.U16 R18, desc[UR50][R8.64+0x2] ;  /* 0x0000023208127981 */ /* 0x000564000c1e1520 */
.L_x_40:
[----:B------:R-:W-:Y:S05]  /*2d80*/  BSYNC B1 ;  /* 0x0000000000017941 */ /* 0x000fea0003800000 */
.L_x_39:
[----:B0----5:R-:W-:Y:S01]  /*2d90*/  IMAD.U32 R5, R18, 0x10000, RZ ;  /* 0x0001000012057824 */ /* 0x021fe200078e00ff */
[----:B------:R-:W-:Y:S01]  /*2da0*/  ISETP.GT.AND P1, PT, R0, 0x8, PT ;  /* 0x000000080000780c */ /* 0x000fe20003f24270 */
[----:B------:R-:W-:Y:S02]  /*2db0*/  BSSY B1, `(.L_x_41) ;  /* 0x0000008000017945 */ /* 0x000fe40003800000 */
[----:B------:R-:W-:Y:S01]  /*2dc0*/  FMUL R12, R5, R22 ;  /* 0x00000016050c7220 */ /* 0x000fe20000400000 */
[----:B------:R-:W-:-:S03]  /*2dd0*/  ISETP.GT.AND P2, PT, R4, RZ, P1 ;  /* 0x000000ff0400720c */ /* 0x000fc60000f44270 */
[----:B------:R-:W-:-:S05]  /*2de0*/  FFMA R12, R27, R23, R12 ;  /* 0x000000171b0c7223 */ /* 0x000fca000000000c */
[----:B------:R-:W-:-:S05]  /*2df0*/  F2FP.BF16.F32.PACK_AB R12, RZ, R12 ;  /* 0x0000000cff0c723e */ /* 0x000fca00000010ff */
[----:B------:R0:W-:Y:S01]  /*2e00*/  @P0 STG.E.U16 desc[UR50][R10.64+0x2], R12 ;  /* 0x0000020c0a000986 */ /* 0x0001e2000c101532 */
[----:B------:R-:W-:Y:S05]  /*2e10*/  @!P2 BRA `(.L_x_42) ;  /* 0x000000000004a947 */ /* 0x000fea0003800000 */
[----:B------:R3:W5:Y:S02]  /*2e20*/  LDG.E.LTC128B.U16 R18, desc[UR50][R6.64+0x10] ;  /* 0x0000103206127981 */ /* 0x000764000c1e1520 */
.L_x_42:
[----:B------:R-:W-:Y:S05]  /*2e30*/  BSYNC B1 ;  /* 0x0000000000017941 */ /* 0x000fea0003800000 */
.L_x_41:
[----:B-----5:R-:W-:Y:S01]  /*2e40*/  IMAD.U32 R5, R18, 0x10000, RZ ;  /* 0x0001000012057824 */ /* 0x020fe200078e00ff */
        /* <DEDUP_REMOVED lines=9> */
.L_x_44:
[----:B------:R-:W-:Y:S05]  /*2ee0*/  BSYNC B1 ;  /* 0x0000000000017941 */ /* 0x000fea0003800000 */
.L_x_43:
[----:B----45:R-:W-:Y:S01]  /*2ef0*/  IMAD.U32 R5, R18, 0x10000, RZ ;  /* 0x0001000012057824 */ /* 0x030fe200078e00ff */
[----:B------:R-:W-:Y:S01]  /*2f00*/  ISETP.GT.AND P1, PT, R4, 0x8, P1 ;  /* 0x000000080400780c */ /* 0x000fe20000f24270 */
[----:B------:R-:W-:Y:S02]  /*2f10*/  BSSY B1, `(.L_x_45) ;  /* 0x0000007000017945 */ /* 0x000fe40003800000 */
[----:B0-----:R-:W-:-:S04]  /*2f20*/  FMUL R12, R5, R22 ;  /* 0x00000016050c7220 */ /* 0x001fc80000400000 */
[----:B------:R-:W-:-:S05]  /*2f30*/  FFMA R12, R29, R23, R12 ;  /* 0x000000171d0c7223 */ /* 0x000fca000000000c */
[----:B------:R-:W-:-:S05]  /*2f40*/  F2FP.BF16.F32.PACK_AB R12, RZ, R12 ;  /* 0x0000000cff0c723e */ /* 0x000fca00000010ff */
[----:B------:R0:W-:Y:S01]  /*2f50*/  @P3 STG.E.U16 desc[UR50][R2.64+0x12], R12 ;  /* 0x0000120c02003986 */ /* 0x0001e2000c101532 */
[----:B------:R-:W-:Y:S05]  /*2f60*/  @!P1 BRA `(.L_x_46) ;  /* 0x0000000000049947 */ /* 0x000fea0003800000 */
[----:B------:R4:W5:Y:S02]  /*2f70*/  LDG.E.LTC128B.U16 R18, desc[UR50][R8.64+0x10] ;  /* 0x0000103208127981 */ /* 0x000964000c1e1520 */
.L_x_46:
[----:B------:R-:W-:Y:S05]  /*2f80*/  BSYNC B1 ;  /* 0x0000000000017941 */ /* 0x000fea0003800000 */
.L_x_45:
[----:B-----5:R-:W-:Y:S01]  /*2f90*/  IMAD.U32 R5, R18, 0x10000, RZ ;  /* 0x0001000012057824 */ /* 0x020fe200078e00ff */
[----:B------:R-:W-:Y:S01]  /*2fa0*/  ISETP.GT.AND P0, PT, R4, 0x8, P0 ;  /* 0x000000080400780c */ /* 0x000fe20000704270 */
[----:B------:R-:W-:Y:S02]  /*2fb0*/  BSSY B1, `(.L_x_47) ;  /* 0x0000007000017945 */ /* 0x000fe40003800000 */
[----:B------:R-:W-:-:S04]  /*2fc0*/  FMUL R5, R5, R22 ;  /* 0x0000001605057220 */ /* 0x000fc80000400000 */
[----:B------:R-:W-:-:S05]  /*2fd0*/  FFMA R5, R30, R23, R5 ;  /* 0x000000171e057223 */ /* 0x000fca0000000005 */
[----:B------:R-:W-:-:S05]  /*2fe0*/  F2FP.BF16.F32.PACK_AB R5, RZ, R5 ;  /* 0x00000005ff05723e */ /* 0x000fca00000010ff */
[----:B------:R0:W-:Y:S01]  /*2ff0*/  @P1 STG.E.U16 desc[UR50][R10.64+0x10], R5 ;  /* 0x000010050a001986 */ /* 0x0001e2000c101532 */
[----:B------:R-:W-:Y:S05]  /*3000*/  @!P0 BRA `(.L_x_48) ;  /* 0x0000000000048947 */ /* 0x000fea0003800000 */
[----:B------:R0:W5:Y:S02]  /*3010*/  LDG.E.LTC128B.U16 R18, desc[UR50][R8.64+0x12] ;  /* 0x0000123208127981 */ /* 0x000164000c1e1520 */
.L_x_48:
[----:B------:R-:W-:Y:S05]  /*3020*/  BSYNC B1 ;  /* 0x0000000000017941 */ /* 0x000fea0003800000 */
.L_x_47:
        /* <DEDUP_REMOVED lines=10> */
.L_x_50:
[----:B------:R-:W-:Y:S05]  /*30d0*/  BSYNC B1 ;  /* 0x0000000000017941 */ /* 0x000fea0003800000 */
.L_x_49:
        /* <DEDUP_REMOVED lines=10> */
.L_x_52:
[----:B------:R-:W-:Y:S05]  /*3180*/  BSYNC B1 ;  /* 0x0000000000017941 */ /* 0x000fea0003800000 */
.L_x_51:
[----:B0----5:R-:W-:Y:S01]  /*3190*/  IMAD.U32 R5, R18, 0x10000, RZ ;  /* 0x0001000012057824 */ /* 0x021fe200078e00ff */
        /* <DEDUP_REMOVED lines=8> */
.L_x_54:
[----:B------:R-:W-:Y:S05]  /*3220*/  BSYNC B1 ;  /* 0x0000000000017941 */ /* 0x000fea0003800000 */
.L_x_53:
        /* <DEDUP_REMOVED lines=9> */
.L_x_56:
[----:B------:R-:W-:Y:S05]  /*32c0*/  BSYNC B1 ;  /* 0x0000000000017941 */ /* 0x000fea0003800000 */
.L_x_55:
        /* <DEDUP_REMOVED lines=10> */
.L_x_58:
[----:B------:R-:W-:Y:S05]  /*3370*/  BSYNC B1 ;  /* 0x0000000000017941 */ /* 0x000fea0003800000 */
.L_x_57:
        /* <DEDUP_REMOVED lines=10> */
.L_x_60:
[----:B------:R-:W-:Y:S05]  /*3420*/  BSYNC B1 ;  /* 0x0000000000017941 */ /* 0x000fea0003800000 */
.L_x_59:
        /* <DEDUP_REMOVED lines=9> */
.L_x_62:
[----:B------:R-:W-:Y:S05]  /*34c0*/  BSYNC B1 ;  /* 0x0000000000017941 */ /* 0x000fea0003800000 */
.L_x_61:
        /* <DEDUP_REMOVED lines=9> */
.L_x_64:
[----:B------:R-:W-:Y:S05]  /*3560*/  BSYNC B1 ;  /* 0x0000000000017941 */ /* 0x000fea0003800000 */
.L_x_63:
        /* <DEDUP_REMOVED lines=10> */
.L_x_66:
[----:B------:R-:W-:Y:S05]  /*3610*/  BSYNC B1 ;  /* 0x0000000000017941 */ /* 0x000fea0003800000 */
.L_x_65:
        /* <DEDUP_REMOVED lines=10> */
.L_x_68:
[----:B------:R-:W-:Y:S05]  /*36c0*/  BSYNC B1 ;  /* 0x0000000000017941 */ /* 0x000fea0003800000 */
.L_x_67:
        /* <DEDUP_REMOVED lines=9> */
.L_x_70:
[----:B------:R-:W-:Y:S05]  /*3760*/  BSYNC B1 ;  /* 0x0000000000017941 */ /* 0x000fea0003800000 */
.L_x_69:
        /* <DEDUP_REMOVED lines=9> */
.L_x_72:
[----:B------:R-:W-:Y:S05]  /*3800*/  BSYNC B1 ;  /* 0x0000000000017941 */ /* 0x000fea0003800000 */
.L_x_71:
        /* <DEDUP_REMOVED lines=10> */
.L_x_74:
[----:B------:R-:W-:Y:S05]  /*38b0*/  BSYNC B1 ;  /* 0x0000000000017941 */ /* 0x000fea0003800000 */
.L_x_73:
        /* <DEDUP_REMOVED lines=10> */
.L_x_76:
[----:B------:R-:W-:Y:S05]  /*3960*/  BSYNC B1 ;  /* 0x0000000000017941 */ /* 0x000fea0003800000 */
.L_x_75:
        /* <DEDUP_REMOVED lines=9> */
.L_x_78:
[----:B------:R-:W-:Y:S05]  /*3a00*/  BSYNC B1 ;  /* 0x0000000000017941 */ /* 0x000fea0003800000 */
.L_x_77:
        /* <DEDUP_REMOVED lines=9> */
.L_x_80:
[----:B------:R-:W-:Y:S05]  /*3aa0*/  BSYNC B1 ;  /* 0x0000000000017941 */ /* 0x000fea0003800000 */
.L_x_79:
        /* <DEDUP_REMOVED lines=10> */
.L_x_82:
[----:B------:R-:W-:Y:S05]  /*3b50*/  BSYNC B1 ;  /* 0x0000000000017941 */ /* 0x000fea0003800000 */
.L_x_81:
        /* <DEDUP_REMOVED lines=10> */
.L_x_84:
[----:B------:R-:W-:Y:S05]  /*3c00*/  BSYNC B1 ;  /* 0x0000000000017941 */ /* 0x000fea0003800000 */
.L_x_83:
        /* <DEDUP_REMOVED lines=9> */
.L_x_86:
[----:B------:R-:W-:Y:S05]  /*3ca0*/  BSYNC B1 ;  /* 0x0000000000017941 */ /* 0x000fea0003800000 */
.L_x_85:
        /* <DEDUP_REMOVED lines=9> */
.L_x_88:
[----:B------:R-:W-:Y:S05]  /*3d40*/  BSYNC B1 ;  /* 0x0000000000017941 */ /* 0x000fea0003800000 */
.L_x_87:
        /* <DEDUP_REMOVED lines=10> */
.L_x_90:
[----:B------:R-:W-:Y:S05]  /*3df0*/  BSYNC B1 ;  /* 0x0000000000017941 */ /* 0x000fea0003800000 */
.L_x_89:
        /* <DEDUP_REMOVED lines=10> */
.L_x_92:
[----:B------:R-:W-:Y:S05]  /*3ea0*/  BSYNC B1 ;  /* 0x0000000000017941 */ /* 0x000fea0003800000 */
.L_x_91:
        /* <DEDUP_REMOVED lines=9> */
.L_x_94:
[----:B------:R-:W-:Y:S05]  /*3f40*/  BSYNC B1 ;  /* 0x0000000000017941 */ /* 0x000fea0003800000 */
.L_x_93:
        /* <DEDUP_REMOVED lines=9> */
.L_x_96:
[----:B------:R-:W-:Y:S05]  /*3fe0*/  BSYNC B1 ;  /* 0x0000000000017941 */ /* 0x000fea0003800000 */
.L_x_95:
        /* <DEDUP_REMOVED lines=10> */
.L_x_98:
[----:B------:R-:W-:Y:S05]  /*4090*/  BSYNC B1 ;  /* 0x0000000000017941 */ /* 0x000fea0003800000 */
.L_x_97:
        /* <DEDUP_REMOVED lines=10> */
.L_x_100:
[----:B------:R-:W-:Y:S05]  /*4140*/  BSYNC B1 ;  /* 0x0000000000017941 */ /* 0x000fea0003800000 */
.L_x_99:
        /* <DEDUP_REMOVED lines=9> */
.L_x_102:
[----:B------:R-:W-:Y:S05]  /*41e0*/  BSYNC B1 ;  /* 0x0000000000017941 */ /* 0x000fea0003800000 */
.L_x_101:
        /* <DEDUP_REMOVED lines=9> */
.L_x_104:
[----:B------:R-:W-:Y:S05]  /*4280*/  BSYNC B1 ;  /* 0x0000000000017941 */ /* 0x000fea0003800000 */
.L_x_103:
        /* <DEDUP_REMOVED lines=10> */
.L_x_106:
[----:B------:R-:W-:Y:S05]  /*4330*/  BSYNC B1 ;  /* 0x0000000000017941 */ /* 0x000fea0003800000 */
.L_x_105:
        /* <DEDUP_REMOVED lines=10> */
.L_x_108:
[----:B------:R-:W-:Y:S05]  /*43e0*/  BSYNC B1 ;  /* 0x0000000000017941 */ /* 0x000fea0003800000 */
.L_x_107:
        /* <DEDUP_REMOVED lines=9> */
.L_x_110:
[----:B------:R-:W-:Y:S05]  /*4480*/  BSYNC B1 ;  /* 0x0000000000017941 */ /* 0x000fea0003800000 */
.L_x_109:
        /* <DEDUP_REMOVED lines=9> */
.L_x_112:
[----:B------:R-:W-:Y:S05]  /*4520*/  BSYNC B1 ;  /* 0x0000000000017941 */ /* 0x000fea0003800000 */
.L_x_111:
        /* <DEDUP_REMOVED lines=10> */
.L_x_114:
[----:B------:R-:W-:Y:S05]  /*45d0*/  BSYNC B1 ;  /* 0x0000000000017941 */ /* 0x000fea0003800000 */
.L_x_113:
        /* <DEDUP_REMOVED lines=10> */
.L_x_116:
[----:B------:R-:W-:Y:S05]  /*4680*/  BSYNC B1 ;  /* 0x0000000000017941 */ /* 0x000fea0003800000 */
.L_x_115:
        /* <DEDUP_REMOVED lines=9> */
.L_x_118:
[----:B------:R-:W-:Y:S05]  /*4720*/  BSYNC B1 ;  /* 0x0000000000017941 */ /* 0x000fea0003800000 */
.L_x_117:
        /* <DEDUP_REMOVED lines=9> */
.L_x_120:
[----:B------:R-:W-:Y:S05]  /*47c0*/  BSYNC B1 ;  /* 0x0000000000017941 */ /* 0x000fea0003800000 */
.L_x_119:
        /* <DEDUP_REMOVED lines=10> */
.L_x_122:
[----:B------:R-:W-:Y:S05]  /*4870*/  BSYNC B1 ;  /* 0x0000000000017941 */ /* 0x000fea0003800000 */
.L_x_121:
        /* <DEDUP_REMOVED lines=10> */
.L_x_124:
[----:B------:R-:W-:Y:S05]  /*4920*/  BSYNC B1 ;  /* 0x0000000000017941 */ /* 0x000fea0003800000 */
.L_x_123:
        /* <DEDUP_REMOVED lines=9> */
.L_x_126:
[----:B------:R-:W-:Y:S05]  /*49c0*/  BSYNC B1 ;  /* 0x0000000000017941 */ /* 0x000fea0003800000 */
.L_x_125:
        /* <DEDUP_REMOVED lines=9> */
.L_x_128:
[----:B------:R-:W-:Y:S05]  /*4a60*/  BSYNC B1 ;  /* 0x0000000000017941 */ /* 0x000fea0003800000 */
.L_x_127:
        /* <DEDUP_REMOVED lines=10> */
.L_x_130:
[----:B------:R-:W-:Y:S05]  /*4b10*/  BSYNC B1 ;  /* 0x0000000000017941 */ /* 0x000fea0003800000 */
.L_x_129:
        /* <DEDUP_REMOVED lines=10> */
.L_x_132:
[----:B------:R-:W-:Y:S05]  /*4bc0*/  BSYNC B1 ;  /* 0x0000000000017941 */ /* 0x000fea0003800000 */
.L_x_131:
        /* <DEDUP_REMOVED lines=9> */
.L_x_134:
[----:B------:R-:W-:Y:S05]  /*4c60*/  BSYNC B1 ;  /* 0x0000000000017941 */ /* 0x000fea0003800000 */
.L_x_133:
        /* <DEDUP_REMOVED lines=9> */
.L_x_136:
[----:B------:R-:W-:Y:S05]  /*4d00*/  BSYNC B1 ;  /* 0x0000000000017941 */ /* 0x000fea0003800000 */
.L_x_135:
        /* <DEDUP_REMOVED lines=10> */
.L_x_138:
[----:B------:R-:W-:Y:S05]  /*4db0*/  BSYNC B1 ;  /* 0x0000000000017941 */ /* 0x000fea0003800000 */
.L_x_137:
        /* <DEDUP_REMOVED lines=10> */
.L_x_140:
[----:B------:R-:W-:Y:S05]  /*4e60*/  BSYNC B1 ;  /* 0x0000000000017941 */ /* 0x000fea0003800000 */
.L_x_139:
        /* <DEDUP_REMOVED lines=9> */
.L_x_142:
[----:B------:R-:W-:Y:S05]  /*4f00*/  BSYNC B1 ;  /* 0x0000000000017941 */ /* 0x000fea0003800000 */
.L_x_141:
        /* <DEDUP_REMOVED lines=9> */
.L_x_144:
[----:B------:R-:W-:Y:S05]  /*4fa0*/  BSYNC B1 ;  /* 0x0000000000017941 */ /* 0x000fea0003800000 */
.L_x_143:
        /* <DEDUP_REMOVED lines=10> */
.L_x_146:
[----:B------:R-:W-:Y:S05]  /*5050*/  BSYNC B1 ;  /* 0x0000000000017941 */ /* 0x000fea0003800000 */
.L_x_145:
        /* <DEDUP_REMOVED lines=10> */
.L_x_148:
[----:B------:R-:W-:Y:S05]  /*5100*/  BSYNC B1 ;  /* 0x0000000000017941 */ /* 0x000fea0003800000 */
.L_x_147:
        /* <DEDUP_REMOVED lines=9> */
.L_x_150:
[----:B------:R-:W-:Y:S05]  /*51a0*/  BSYNC B1 ;  /* 0x0000000000017941 */ /* 0x000fea0003800000 */
.L_x_149:
        /* <DEDUP_REMOVED lines=9> */
.L_x_152:
[----:B------:R-:W-:Y:S05]  /*5240*/  BSYNC B1 ;  /* 0x0000000000017941 */ /* 0x000fea0003800000 */
.L_x_151:
        /* <DEDUP_REMOVED lines=10> */
.L_x_154:
[----:B------:R-:W-:Y:S05]  /*52f0*/  BSYNC B1 ;  /* 0x0000000000017941 */ /* 0x000fea0003800000 */
.L_x_153:
        /* <DEDUP_REMOVED lines=10> */
.L_x_156:
[----:B------:R-:W-:Y:S05]  /*53a0*/  BSYNC B1 ;  /* 0x0000000000017941 */ /* 0x000fea0003800000 */
.L_x_155:
        /* <DEDUP_REMOVED lines=9> */
.L_x_158:
[----:B------:R-:W-:Y:S05]  /*5440*/  BSYNC B1 ;  /* 0x0000000000017941 */ /* 0x000fea0003800000 */
.L_x_157:
        /* <DEDUP_REMOVED lines=9> */
.L_x_160:
[----:B------:R-:W-:Y:S05]  /*54e0*/  BSYNC B1 ;  /* 0x0000000000017941 */ /* 0x000fea0003800000 */
.L_x_159:
        /* <DEDUP_REMOVED lines=10> */
.L_x_162:
[----:B------:R-:W-:Y:S05]  /*5590*/  BSYNC B1 ;  /* 0x0000000000017941 */ /* 0x000fea0003800000 */
.L_x_161:
        /* <DEDUP_REMOVED lines=10> */
.L_x_164:
[----:B------:R-:W-:Y:S05]  /*5640*/  BSYNC B1 ;  /* 0x0000000000017941 */ /* 0x000fea0003800000 */
.L_x_163:
        /* <DEDUP_REMOVED lines=9> */
.L_x_166:
[----:B------:R-:W-:Y:S05]  /*56e0*/  BSYNC B1 ;  /* 0x0000000000017941 */ /* 0x000fea0003800000 */
.L_x_165:
        /* <DEDUP_REMOVED lines=9> */
.L_x_168:
[----:B------:R-:W-:Y:S05]  /*5780*/  BSYNC B1 ;  /* 0x0000000000017941 */ /* 0x000fea0003800000 */
.L_x_167:
        /* <DEDUP_REMOVED lines=10> */
.L_x_170:
[----:B------:R-:W-:Y:S05]  /*5830*/  BSYNC B1 ;  /* 0x0000000000017941 */ /* 0x000fea0003800000 */
.L_x_169:
        /* <DEDUP_REMOVED lines=10> */
.L_x_172:
[----:B------:R-:W-:Y:S05]  /*58e0*/  BSYNC B1 ;  /* 0x0000000000017941 */ /* 0x000fea0003800000 */
.L_x_171:
        /* <DEDUP_REMOVED lines=9> */
.L_x_174:
[----:B------:R-:W-:Y:S05]  /*5980*/  BSYNC B1 ;  /* 0x0000000000017941 */ /* 0x000fea0003800000 */
.L_x_173:
        /* <DEDUP_REMOVED lines=9> */
.L_x_176:
[----:B------:R-:W-:Y:S05]  /*5a20*/  BSYNC B1 ;  /* 0x0000000000017941 */ /* 0x000fea0003800000 */
.L_x_175:
        /* <DEDUP_REMOVED lines=10> */
.L_x_178:
[----:B------:R-:W-:Y:S05]  /*5ad0*/  BSYNC B1 ;  /* 0x0000000000017941 */ /* 0x000fea0003800000 */
.L_x_177:
        /* <DEDUP_REMOVED lines=10> */
.L_x_180:
[----:B------:R-:W-:Y:S05]  /*5b80*/  BSYNC B1 ;  /* 0x0000000000017941 */ /* 0x000fea0003800000 */
.L_x_179:
        /* <DEDUP_REMOVED lines=9> */
.L_x_182:
[----:B------:R-:W-:Y:S05]  /*5c20*/  BSYNC B1 ;  /* 0x0000000000017941 */ /* 0x000fea0003800000 */
.L_x_181:
        /* <DEDUP_REMOVED lines=9> */
.L_x_184:
[----:B------:R-:W-:Y:S05]  /*5cc0*/  BSYNC B1 ;  /* 0x0000000000017941 */ /* 0x000fea0003800000 */
.L_x_183:
        /* <DEDUP_REMOVED lines=10> */
.L_x_186:
[----:B------:R-:W-:Y:S05]  /*5d70*/  BSYNC B1 ;  /* 0x0000000000017941 */ /* 0x000fea0003800000 */
.L_x_185:
        /* <DEDUP_REMOVED lines=10> */
.L_x_188:
[----:B------:R-:W-:Y:S05]  /*5e20*/  BSYNC B1 ;  /* 0x0000000000017941 */ /* 0x000fea0003800000 */
.L_x_187:
        /* <DEDUP_REMOVED lines=9> */
.L_x_190:
[----:B------:R-:W-:Y:S05]  /*5ec0*/  BSYNC B1 ;  /* 0x0000000000017941 */ /* 0x000fea0003800000 */
.L_x_189:
        /* <DEDUP_REMOVED lines=9> */
.L_x_192:
[----:B------:R-:W-:Y:S05]  /*5f60*/  BSYNC B1 ;  /* 0x0000000000017941 */ /* 0x000fea0003800000 */
.L_x_191:
        /* <DEDUP_REMOVED lines=10> */
.L_x_194:
[----:B------:R-:W-:Y:S05]  /*6010*/  BSYNC B1 ;  /* 0x0000000000017941 */ /* 0x000fea0003800000 */
.L_x_193:
        /* <DEDUP_REMOVED lines=10> */
.L_x_196:
[----:B------:R-:W-:Y:S05]  /*60c0*/  BSYNC B1 ;  /* 0x0000000000017941 */ /* 0x000fea0003800000 */
.L_x_195:
        /* <DEDUP_REMOVED lines=9> */
.L_x_198:
[----:B------:R-:W-:Y:S05]  /*6160*/  BSYNC B1 ;  /* 0x0000000000017941 */ /* 0x000fea0003800000 */
.L_x_197:
        /* <DEDUP_REMOVED lines=9> */
.L_x_200:
[----:B------:R-:W-:Y:S05]  /*6200*/  BSYNC B1 ;  /* 0x0000000000017941 */ /* 0x000fea0003800000 */
.L_x_199:
        /* <DEDUP_REMOVED lines=10> */
.L_x_202:
[----:B------:R-:W-:Y:S05]  /*62b0*/  BSYNC B1 ;  /* 0x0000000000017941 */ /* 0x000fea0003800000 */
.L_x_201:
        /* <DEDUP_REMOVED lines=10> */
.L_x_204:
[----:B------:R-:W-:Y:S05]  /*6360*/  BSYNC B1 ;  /* 0x0000000000017941 */ /* 0x000fea0003800000 */
.L_x_203:
        /* <DEDUP_REMOVED lines=9> */
.L_x_206:
[----:B------:R-:W-:Y:S05]  /*6400*/  BSYNC B1 ;  /* 0x0000000000017941 */ /* 0x000fea0003800000 */
.L_x_205:
        /* <DEDUP_REMOVED lines=9> */
.L_x_208:
[----:B------:R-:W-:Y:S05]  /*64a0*/  BSYNC B1 ;  /* 0x0000000000017941 */ /* 0x000fea0003800000 */
.L_x_207:
        /* <DEDUP_REMOVED lines=10> */
.L_x_210:
[----:B------:R-:W-:Y:S05]  /*6550*/  BSYNC B1 ;  /* 0x0000000000017941 */ /* 0x000fea0003800000 */
.L_x_209:
        /* <DEDUP_REMOVED lines=10> */
.L_x_212:
[----:B------:R-:W-:Y:S05]  /*6600*/  BSYNC B1 ;  /* 0x0000000000017941 */ /* 0x000fea0003800000 */
.L_x_211:
        /* <DEDUP_REMOVED lines=9> */
.L_x_214:
[----:B------:R-:W-:Y:S05]  /*66a0*/  BSYNC B1 ;  /* 0x0000000000017941 */ /* 0x000fea0003800000 */
.L_x_213:
        /* <DEDUP_REMOVED lines=9> */
.L_x_216:
[----:B------:R-:W-:Y:S05]  /*6740*/  BSYNC B1 ;  /* 0x0000000000017941 */ /* 0x000fea0003800000 */
.L_x_215:
        /* <DEDUP_REMOVED lines=10> */
.L_x_218:
[----:B------:R-:W-:Y:S05]  /*67f0*/  BSYNC B1 ;  /* 0x0000000000017941 */ /* 0x000fea0003800000 */
.L_x_217:
        /* <DEDUP_REMOVED lines=10> */
.L_x_220:
[----:B------:R-:W-:Y:S05]  /*68a0*/  BSYNC B1 ;  /* 0x0000000000017941 */ /* 0x000fea0003800000 */
.L_x_219:
        /* <DEDUP_REMOVED lines=9> */
.L_x_222:
[----:B------:R-:W-:Y:S05]  /*6940*/  BSYNC B1 ;  /* 0x0000000000017941 */ /* 0x000fea0003800000 */
.L_x_221:
        /* <DEDUP_REMOVED lines=9> */
.L_x_224:
[----:B------:R-:W-:Y:S05]  /*69e0*/  BSYNC B1 ;  /* 0x0000000000017941 */ /* 0x000fea0003800000 */
.L_x_223:
        /* <DEDUP_REMOVED lines=10> */
.L_x_226:
[----:B------:R-:W-:Y:S05]  /*6a90*/  BSYNC B1 ;  /* 0x0000000000017941 */ /* 0x000fea0003800000 */
.L_x_225:
        /* <DEDUP_REMOVED lines=10> */
.L_x_228:
[----:B------:R-:W-:Y:S05]  /*6b40*/  BSYNC B1 ;  /* 0x0000000000017941 */ /* 0x000fea0003800000 */
.L_x_227:
        /* <DEDUP_REMOVED lines=9> */
.L_x_230:
[----:B------:R-:W-:Y:S05]  /*6be0*/  BSYNC B1 ;  /* 0x0000000000017941 */ /* 0x000fea0003800000 */
.L_x_229:
        /* <DEDUP_REMOVED lines=9> */
.L_x_232:
[----:B------:R-:W-:Y:S05]  /*6c80*/  BSYNC B1 ;  /* 0x0000000000017941 */ /* 0x000fea0003800000 */
.L_x_231:
        /* <DEDUP_REMOVED lines=10> */
.L_x_234:
[----:B------:R-:W-:Y:S05]  /*6d30*/  BSYNC B1 ;  /* 0x0000000000017941 */ /* 0x000fea0003800000 */
.L_x_233:
        /* <DEDUP_REMOVED lines=10> */
.L_x_236:
[----:B------:R-:W-:Y:S05]  /*6de0*/  BSYNC B1 ;  /* 0x0000000000017941 */ /* 0x000fea0003800000 */
.L_x_235:
        /* <DEDUP_REMOVED lines=9> */
.L_x_238:
[----:B------:R-:W-:Y:S05]  /*6e80*/  BSYNC B1 ;  /* 0x0000000000017941 */ /* 0x000fea0003800000 */
.L_x_237:
        /* <DEDUP_REMOVED lines=9> */
.L_x_240:
[----:B------:R-:W-:Y:S05]  /*6f20*/  BSYNC B1 ;  /* 0x0000000000017941 */ /* 0x000fea0003800000 */
.L_x_239:
        /* <DEDUP_REMOVED lines=10> */
.L_x_242:
[----:B------:R-:W-:Y:S05]  /*6fd0*/  BSYNC B1 ;  /* 0x0000000000017941 */ /* 0x000fea0003800000 */
.L_x_241:
        /* <DEDUP_REMOVED lines=10> */
.L_x_244:
[----:B------:R-:W-:Y:S05]  /*7080*/  BSYNC B1 ;  /* 0x0000000000017941 */ /* 0x000fea0003800000 */
.L_x_243:
        /* <DEDUP_REMOVED lines=9> */
.L_x_246:
[----:B------:R-:W-:Y:S05]  /*7120*/  BSYNC B1 ;  /* 0x0000000000017941 */ /* 0x000fea0003800000 */
.L_x_245:
        /* <DEDUP_REMOVED lines=9> */
.L_x_248:
[----:B------:R-:W-:Y:S05]  /*71c0*/  BSYNC B1 ;  /* 0x0000000000017941 */ /* 0x000fea0003800000 */
.L_x_247:
        /* <DEDUP_REMOVED lines=10> */
.L_x_250:
[----:B------:R-:W-:Y:S05]  /*7270*/  BSYNC B1 ;  /* 0x0000000000017941 */ /* 0x000fea0003800000 */
.L_x_249:
        /* <DEDUP_REMOVED lines=10> */
.L_x_252:
[----:B------:R-:W-:Y:S05]  /*7320*/  BSYNC B1 ;  /* 0x0000000000017941 */ /* 0x000fea0003800000 */
.L_x_251:
        /* <DEDUP_REMOVED lines=9> */
.L_x_254:
[----:B------:R-:W-:Y:S05]  /*73c0*/  BSYNC B1 ;  /* 0x0000000000017941 */ /* 0x000fea0003800000 */
.L_x_253:
        /* <DEDUP_REMOVED lines=9> */
.L_x_256:
[----:B------:R-:W-:Y:S05]  /*7460*/  BSYNC B1 ;  /* 0x0000000000017941 */ /* 0x000fea0003800000 */
.L_x_255:
        /* <DEDUP_REMOVED lines=10> */
.L_x_258:
[----:B------:R-:W-:Y:S05]  /*7510*/  BSYNC B1 ;  /* 0x0000000000017941 */ /* 0x000fea0003800000 */
.L_x_257:
        /* <DEDUP_REMOVED lines=10> */
.L_x_260:
[----:B------:R-:W-:Y:S05]  /*75c0*/  BSYNC B1 ;  /* 0x0000000000017941 */ /* 0x000fea0003800000 */
.L_x_259:
        /* <DEDUP_REMOVED lines=9> */
.L_x_262:
[----:B------:R-:W-:Y:S05]  /*7660*/  BSYNC B1 ;  /* 0x0000000000017941 */ /* 0x000fea0003800000 */
.L_x_261:
        /* <DEDUP_REMOVED lines=9> */
.L_x_264:
[----:B------:R-:W-:Y:S05]  /*7700*/  BSYNC B1 ;  /* 0x0000000000017941 */ /* 0x000fea0003800000 */
.L_x_263:
        /* <DEDUP_REMOVED lines=10> */
.L_x_266:
[----:B------:R-:W-:Y:S05]  /*77b0*/  BSYNC B1 ;  /* 0x0000000000017941 */ /* 0x000fea0003800000 */
.L_x_265:
        /* <DEDUP_REMOVED lines=10> */
.L_x_268:
[----:B------:R-:W-:Y:S05]  /*7860*/  BSYNC B1 ;  /* 0x0000000000017941 */ /* 0x000fea0003800000 */
.L_x_267:
        /* <DEDUP_REMOVED lines=9> */
.L_x_270:
[----:B------:R-:W-:Y:S05]  /*7900*/  BSYNC B1 ;  /* 0x0000000000017941 */ /* 0x000fea0003800000 */
.L_x_269:
        /* <DEDUP_REMOVED lines=9> */
.L_x_272:
[----:B------:R-:W-:Y:S05]  /*79a0*/  BSYNC B1 ;  /* 0x0000000000017941 */ /* 0x000fea0003800000 */
.L_x_271:
        /* <DEDUP_REMOVED lines=10> */
.L_x_274:
[----:B------:R-:W-:Y:S05]  /*7a50*/  BSYNC B1 ;  /* 0x0000000000017941 */ /* 0x000fea0003800000 */
.L_x_273:
        /* <DEDUP_REMOVED lines=10> */
.L_x_276:
[----:B------:R-:W-:Y:S05]  /*7b00*/  BSYNC B1 ;  /* 0x0000000000017941 */ /* 0x000fea0003800000 */
.L_x_275:
        /* <DEDUP_REMOVED lines=9> */
.L_x_278:
[----:B------:R-:W-:Y:S05]  /*7ba0*/  BSYNC B1 ;  /* 0x0000000000017941 */ /* 0x000fea0003800000 */
.L_x_277:
        /* <DEDUP_REMOVED lines=9> */
.L_x_280:
[----:B------:R-:W-:Y:S05]  /*7c40*/  BSYNC B1 ;  /* 0x0000000000017941 */ /* 0x000fea0003800000 */
.L_x_279:
        /* <DEDUP_REMOVED lines=10> */
.L_x_282:
[----:B------:R-:W-:Y:S05]  /*7cf0*/  BSYNC B1 ;  /* 0x0000000000017941 */ /* 0x000fea0003800000 */
.L_x_281:
        /* <DEDUP_REMOVED lines=10> */
.L_x_284:
[----:B------:R-:W-:Y:S05]  /*7da0*/  BSYNC B1 ;  /* 0x0000000000017941 */ /* 0x000fea0003800000 */
.L_x_283:
        /* <DEDUP_REMOVED lines=9> */
.L_x_286:
[----:B------:R-:W-:Y:S05]  /*7e40*/  BSYNC B1 ;  /* 0x0000000000017941 */ /* 0x000fea0003800000 */
.L_x_285:
[----:B0----5:R-:W-:Y:S01]  /*7e50*/  IMAD.U32 R3, R18, 0x10000, RZ ;  /* 0x0001000012037824 */ /* 0x021fe200078e00ff */
[----:B------:R-:W-:Y:S01]  /*7e60*/  ISETP.GT.AND P0, PT, R4, 0x8, P0 ;  /* 0x000000080400780c */ /* 0x000fe20000704270 */
[----:B------:R-:W-:Y:S01]  /*7e70*/  @P1 IMAD.MOV.U32 R2, RZ, RZ, R10 ;  /* 0x000000ffff021224 */ /* 0x000fe200078e000a */
[----:B------:R-:W-:Y:S01]  /*7e80*/  BSSY B1, `(.L_x_287) ;  /* 0x0000009000017945 */ /* 0x000fe20003800000 */
[----:B------:R-:W-:-:S04]  /*7e90*/  FMUL R3, R3, R22 ;  /* 0x0000001603037220 */ /* 0x000fc80000400000 */
[----:B------:R-:W-:-:S05]  /*7ea0*/  FFMA R3, R150, R23, R3 ;  /* 0x0000001796037223 */ /* 0x000fca0000000003 */
[----:B------:R-:W-:-:S04]  /*7eb0*/  F2FP.BF16.F32.PACK_AB R3, RZ, R3 ;  /* 0x00000003ff03723e */ /* 0x000fc800000010ff */
[----:B------:R-:W-:Y:S01]  /*7ec0*/  PRMT R0, R3, 0x7610, R0 ;  /* 0x0000761003007816 */ /* 0x000fe20000000000 */
[----:B------:R-:W-:-:S05]  /*7ed0*/  @P1 IMAD.MOV.U32 R3, RZ, RZ, R11 ;  /* 0x000000ffff031224 */ /* 0x000fca00078e000b */
[----:B------:R0:W-:Y:S01]  /*7ee0*/  @P1 STG.E.U16 desc[UR50][R2.64+0x1f0], R0 ;  /* 0x0001f00002001986 */ /* 0x0001e2000c101532 */
[----:B------:R-:W-:Y:S05]  /*7ef0*/  @!P0 BRA `(.L_x_288) ;  /* 0x0000000000048947 */ /* 0x000fea0003800000 */
[----:B------:R0:W5:Y:S02]  /*7f00*/  LDG.E.LTC128B.U16 R18, desc[UR50][R8.64+0x1f2] ;  /* 0x0001f23208127981 */ /* 0x000164000c1e1520 */
.L_x_288:
[----:B------:R-:W-:Y:S05]  /*7f10*/  BSYNC B1 ;  /* 0x0000000000017941 */ /* 0x000fea0003800000 */
.L_x_287:
[----:B------:R-:W-:Y:S05]  /*7f20*/  @!P0 BRA `(.L_x_289) ;  /* 0x0000002400408947 */ /* 0x000fea0003800000 */
[----:B0----5:R-:W-:-:S04]  /*7f30*/  IMAD.U32 R3, R18, 0x10000, RZ ;  /* 0x0001000012037824 */ /* 0x021fc800078e00ff */
[----:B------:R-:W-:-:S04]  /*7f40*/  FMUL R0, R3, R22 ;  /* 0x0000001603007220 */ /* 0x000fc80000400000 */
[----:B------:R-:W-:-:S05]  /*7f50*/  FFMA R0, R151, R23, R0 ;  /* 0x0000001797007223 */ /* 0x000fca0000000000 */
[----:B------:R-:W-:-:S05]  /*7f60*/  F2FP.BF16.F32.PACK_AB R0, RZ, R0 ;  /* 0x00000000ff00723e */ /* 0x000fca00000010ff */
[----:B------:R0:W-:Y:S01]  /*7f70*/  STG.E.U16 desc[UR50][R10.64+0x1f2], R0 ;  /* 0x0001f2000a007986 */ /* 0x0001e2000c101532 */
[----:B------:R-:W-:Y:S05]  /*7f80*/  BRA `(.L_x_289) ;  /* 0x0000002400287947 */ /* 0x000fea0003800000 */
.L_x_36:
[----:B------:R-:W-:Y:S01]  /*7f90*/  ISETP.GT.AND P0, PT, R0, 0x1, PT ;  /* 0x000000010000780c */ /* 0x000fe20003f04270 */
[----:B------:R-:W-:Y:S01]  /*7fa0*/  ULDC.64 UR4, c[0x0][0x5c0] ;  /* 0x0001700000047ab9 */ /* 0x000fe20000000a00 */
[-C--:B------:R-:W-:Y:S01]  /*7fb0*/  FMUL R24, R24, R23.reuse ;  /* 0x0000001718187220 */ /* 0x080fe20000400000 */
[-C--:B------:R-:W-:Y:S01]  /*7fc0*/  FMUL R25, R25, R23.reuse ;  /* 0x0000001719197220 */ /* 0x080fe20000400000 */
[----:B------:R-:W-:Y:S01]  /*7fd0*/  ISETP.GT.AND P3, PT, R4, RZ, P0 ;  /* 0x000000ff0400720c */ /* 0x000fe20000764270 */
[-C--:B------:R-:W-:Y:S01]  /*7fe0*/  FMUL R26, R26, R23.reuse ;  /* 0x000000171a1a7220 */ /* 0x080fe20000400000 */
[----:B------:R-:W-:Y:S01]  /*7ff0*/  LEA R2, P4, R172, UR4, 0x1 ;  /* 0x00000004ac027c11 */ /* 0x000fe2000f8808ff */
[-C--:B------:R-:W-:Y:S01]  /*8000*/  FMUL R27, R27, R23.reuse ;  /* 0x000000171b1b7220 */ /* 0x080fe20000400000 */
[----:B------:R-:W-:Y:S01]  /*8010*/  F2FP.BF16.F32.PACK_AB R24, RZ, R24 ;  /* 0x00000018ff18723e */ /* 0x000fe200000010ff */
[-C--:B------:R-:W-:Y:S01]  /*8020*/  FMUL R28, R28, R23.reuse ;  /* 0x000000171c1c7220 */ /* 0x080fe20000400000 */
[----:B------:R-:W-:Y:S01]  /*8030*/  LEA.HI.X R3, R172, UR5, R175, 0x1, P4 ;  /* 0x00000005ac037c11 */ /* 0x000fe2000a0f0caf */
[----:B------:R-:W-:Y:S01]  /*8040*/  FMUL R29, R29, R23 ;  /* 0x000000171d1d7220 */ /* 0x000fe20000400000 */
[----:B------:R-:W-:Y:S01]  /*8050*/  F2FP.BF16.F32.PACK_AB R25, RZ, R25 ;  /* 0x00000019ff19723e */ /* 0x000fe200000010ff */
[-C--:B------:R-:W-:Y:S01]  /*8060*/  FMUL R30, R30, R23.reuse ;  /* 0x000000171e1e7220 */ /* 0x080fe20000400000 */
[C---:B------:R-:W-:Y:S01]  /*8070*/  SHF.L.U64.HI R11, R10.reuse, 0x4, R11 ;  /* 0x000000040a0b7819 */ /* 0x040fe2000001020b */
[----:B------:R-:W-:Y:S01]  /*8080*/  @P1 STG.E.U16 desc[UR50][R2.64], R24 ;  /* 0x0000001802001986 */ /* 0x000fe2000c101532 */
[----:B------:R-:W-:Y:S01]  /*8090*/  LEA R6, P4, R10, R2, 0x4 ;  /* 0x000000020a067211 */ /* 0x000fe200078820ff */
[-C--:B------:R-:W-:Y:S01]  /*80a0*/  FMUL R31, R31, R23.reuse ;  /* 0x000000171f1f7220 */ /* 0x080fe20000400000 */
[----:B------:R-:W-:Y:S01]  /*80b0*/  ISETP.GT.AND P2, PT, R4, 0x8, P2 ;  /* 0x000000080400780c */ /* 0x000fe20001744270 */
[----:B------:R-:W-:Y:S01]  /*80c0*/  @P3 STG.E.U16 desc[UR50][R2.64+0x2], R25 ;  /* 0x0000021902003986 */ /* 0x000fe2000c101532 */
[----:B------:R-:W-:Y:S01]  /*80d0*/  ISETP.GT.AND P1, PT, R0, 0x8, PT ;  /* 0x000000080000780c */ /* 0x000fe20003f24270 */
[----:B------:R-:W-:Y:S01]  /*80e0*/  IMAD.X R7, R11, 0x1, R3, P4 ;  /* 0x000000010b077824 */ /* 0x000fe200020e0603 */
[----:B------:R-:W-:Y:S01]  /*80f0*/  ISETP.GT.AND P3, PT, R4, 0x8, P0 ;  /* 0x000000080400780c */ /* 0x000fe20000764270 */
[-C--:B------:R-:W-:Y:S01]  /*8100*/  FMUL R32, R32, R23.reuse ;  /* 0x0000001720207220 */ /* 0x080fe20000400000 */
[----:B------:R-:W-:Y:S01]  /*8110*/  ISETP.GT.AND P0, PT, R0, 0x9, PT ;  /* 0x000000090000780c */ /* 0x000fe20003f04270 */
[-C--:B------:R-:W-:Y:S01]  /*8120*/  FMUL R33, R33, R23.reuse ;  /* 0x0000001721217220 */ /* 0x080fe20000400000 */
[----:B------:R-:W-:Y:S01]  /*8130*/  ISETP.GT.AND P5, PT, R4, RZ, P1 ;  /* 0x000000ff0400720c */ /* 0x000fe20000fa4270 */
[-C--:B------:R-:W-:Y:S01]  /*8140*/  FMUL R34, R34, R23.reuse ;  /* 0x0000001722227220 */ /* 0x080fe20000400000 */
[----:B------:R-:W-:Y:S01]  /*8150*/  ISETP.GT.AND P4, PT, R4, RZ, P0 ;  /* 0x000000ff0400720c */ /* 0x000fe20000784270 */
[-C--:B------:R-:W-:Y:S01]  /*8160*/  FMUL R35, R35, R23.reuse ;  /* 0x0000001723237220 */ /* 0x080fe20000400000 */
[----:B------:R-:W-:Y:S01]  /*8170*/  F2FP.BF16.F32.PACK_AB R26, RZ, R26 ;  /* 0x0000001aff1a723e */ /* 0x000fe200000010ff */
[----:B------:R-:W-:Y:S01]  /*8180*/  FMUL R36, R36, R23 ;  /* 0x0000001724247220 */ /* 0x000fe20000400000 */
[----:B------:R-:W-:Y:S01]  /*8190*/  F2FP.BF16.F32.PACK_AB R27, RZ, R27 ;  /* 0x0000001bff1b723e */ /* 0x000fe200000010ff */
[----:B------:R-:W-:Y:S01]  /*81a0*/  FMUL R37, R37, R23 ;  /* 0x0000001725257220 */ /* 0x000fe20000400000 */
[----:B------:R-:W-:Y:S01]  /*81b0*/  F2FP.BF16.F32.PACK_AB R28, RZ, R28 ;  /* 0x0000001cff1c723e */ /* 0x000fe200000010ff */
[----:B------:R-:W-:Y:S01]  /*81c0*/  @P2 STG.E.U16 desc[UR50][R6.64], R26 ;  /* 0x0000001a06002986 */ /* 0x000fe2000c101532 */
[----:B------:R-:W-:Y:S01]  /*81d0*/  F2FP.BF16.F32.PACK_AB R29, RZ, R29 ;  /* 0x0000001dff1d723e */ /* 0x000fe200000010ff */
[-C--:B------:R-:W-:Y:S01]  /*81e0*/  FMUL R38, R38, R23.reuse ;  /* 0x0000001726267220 */ /* 0x080fe20000400000 */
[----:B------:R-:W-:Y:S01]  /*81f0*/  ISETP.GT.AND P1, PT, R4, 0x8, P1 ;  /* 0x000000080400780c */ /* 0x000fe20000f24270 */
[----:B------:R-:W-:Y:S01]  /*8200*/  @P3 STG.E.U16 desc[UR50][R6.64+0x2], R27 ;  /* 0x0000021b06003986 */ /* 0x000fe2000c101532 */
[----:B------:R-:W-:Y:S01]  /*8210*/  ISETP.GT.AND P3, PT, R0, 0x10, PT ;  /* 0x000000100000780c */ /* 0x000fe20003f64270 */
[-C--:B------:R-:W-:Y:S01]  /*8220*/  FMUL R39, R39, R23.reuse ;  /* 0x0000001727277220 */ /* 0x080fe20000400000 */
[----:B------:R-:W-:Y:S01]  /*8230*/  ISETP.GT.AND P2, PT, R4, 0x8, P0 ;  /* 0x000000080400780c */ /* 0x000fe20000744270 */
[----:B------:R-:W-:Y:S01]  /*8240*/  @P5 STG.E.U16 desc[UR50][R2.64+0x10], R28 ;  /* 0x0000101c02005986 */ /* 0x000fe2000c101532 */
[----:B------:R-:W-:Y:S01]  /*8250*/  ISETP.GT.AND P0, PT, R0, 0x11, PT ;  /* 0x000000110000780c */ /* 0x000fe20003f04270 */
[-C--:B------:R-:W-:Y:S01]  /*8260*/  FMUL R40, R40, R23.reuse ;  /* 0x0000001728287220 */ /* 0x080fe20000400000 */
[----:B------:R-:W-:Y:S01]  /*8270*/  F2FP.BF16.F32.PACK_AB R30, RZ, R30 ;  /* 0x0000001eff1e723e */ /* 0x000fe200000010ff */
[----:B------:R-:W-:Y:S01]  /*8280*/  @P4 STG.E.U16 desc[UR50][R2.64+0x12], R29 ;  /* 0x0000121d02004986 */ /* 0x000fe2000c101532 */
[C---:B------:R-:W-:Y:S01]  /*8290*/  ISETP.GT.AND P4, PT, R4.reuse, RZ, P3 ;  /* 0x000000ff0400720c */ /* 0x040fe20001f84270 */
[----:B------:R-:W-:Y:S01]  /*82a0*/  FMUL R41, R41, R23 ;  /* 0x0000001729297220 */ /* 0x000fe20000400000 */
[----:B------:R-:W-:Y:S01]  /*82b0*/  ISETP.GT.AND P5, PT, R4, RZ, P0 ;  /* 0x000000ff0400720c */ /* 0x000fe200007a4270 */
[----:B------:R-:W-:Y:S01]  /*82c0*/  @P1 STG.E.U16 desc[UR50][R6.64+0x10], R30 ;  /* 0x0000101e06001986 */ /* 0x000fe2000c101532 */
[----:B------:R-:W-:Y:S01]  /*82d0*/  F2FP.BF16.F32.PACK_AB R31, RZ, R31 ;  /* 0x0000001fff1f723e */ /* 0x000fe200000010ff */
[-C--:B------:R-:W-:Y:S01]  /*82e0*/  FMUL R42, R42, R23.reuse ;  /* 0x000000172a2a7220 */ /* 0x080fe20000400000 */
[----:B------:R-:W-:Y:S01]  /*82f0*/  F2FP.BF16.F32.PACK_AB R32, RZ, R32 ;  /* 0x00000020ff20723e */ /* 0x000fe200000010ff */
[----:B------:R-:W-:Y:S01]  /*8300*/  FMUL R43, R43, R23 ;  /* 0x000000172b2b7220 */ /* 0x000fe20000400000 */
[----:B------:R-:W-:Y:S01]  /*8310*/  ISETP.GT.AND P1, PT, R4, 0x8, P3 ;  /* 0x000000080400780c */ /* 0x000fe20001f24270 */
[----:B------:R-:W-:Y:S01]  /*8320*/  @P2 STG.E.U16 desc[UR50][R6.64+0x12], R31 ;  /* 0x0000121f06002986 */ /* 0x000fe2000c101532 */
[----:B------:R-:W-:Y:S01]  /*8330*/  F2FP.BF16.F32.PACK_AB R33, RZ, R33 ;  /* 0x00000021ff21723e */ /* 0x000fe200000010ff */
[-C--:B------:R-:W-:Y:S01]  /*8340*/  FMUL R44, R44, R23.reuse ;  /* 0x000000172c2c7220 */ /* 0x080fe20000400000 */
[----:B------:R-:W-:Y:S01]  /*8350*/  ISETP.GT.AND P3, PT, R0, 0x18, PT ;  /* 0x000000180000780c */ /* 0x000fe20003f64270 */
[----:B------:R-:W-:Y:S01]  /*8360*/  @P4 STG.E.U16 desc[UR50][R2.64+0x20], R32 ;  /* 0x0000202002004986 */ /* 0x000fe2000c101532 */
[----:B------:R-:W-:Y:S01]  /*8370*/  ISETP.GT.AND P2, PT, R4, 0x8, P0 ;  /* 0x000000080400780c */ /* 0x000fe20000744270 */
[-C--:B------:R-:W-:Y:S01]  /*8380*/  FMUL R45, R45, R23.reuse ;  /* 0x000000172d2d7220 */ /* 0x080fe20000400000 */
[----:B------:R-:W-:Y:S01]  /*8390*/  ISETP.GT.AND P0, PT, R0, 0x19, PT ;  /* 0x000000190000780c */ /* 0x000fe20003f04270 */
[----:B------:R-:W-:Y:S01]  /*83a0*/  @P5 STG.E.U16 desc[UR50][R2.64+0x22], R33 ;  /* 0x0000222102005986 */ /* 0x000fe2000c101532 */
[----:B------:R-:W-:Y:S01]  /*83b0*/  ISETP.GT.AND P4, PT, R4, RZ, P3 ;  /* 0x000000ff0400720c */ /* 0x000fe20001f84270 */
[-C--:B------:R-:W-:Y:S01]  /*83c0*/  FMUL R46, R46, R23.reuse ;  /* 0x000000172e2e7220 */ /* 0x080fe20000400000 */
[----:B------:R-:W-:Y:S01]  /*83d0*/  ISETP.GT.AND P5, PT, R4, RZ, P0 ;  /* 0x000000ff0400720c */ /* 0x000fe200007a4270 */
[-C--:B------:R-:W-:Y:S01]  /*83e0*/  FMUL R47, R47, R23.reuse ;  /* 0x000000172f2f7220 */ /* 0x080fe20000400000 */
[----:B------:R-:W-:Y:S01]  /*83f0*/  F2FP.BF16.F32.PACK_AB R34, RZ, R34 ;  /* 0x00000022ff22723e */ /* 0x000fe200000010ff */
[----:B------:R-:W-:Y:S01]  /*8400*/  FMUL R48, R48, R23 ;  /* 0x0000001730307220 */ /* 0x000fe20000400000 */
[----:B------:R-:W-:Y:S01]  /*8410*/  F2FP.BF16.F32.PACK_AB R35, RZ, R35 ;  /* 0x00000023ff23723e */ /* 0x000fe200000010ff */
[-C--:B------:R-:W-:Y:S01]  /*8420*/  FMUL R49, R49, R23.reuse ;  /* 0x0000001731317220 */ /* 0x080fe20000400000 */
[----:B------:R-:W-:Y:S01]  /*8430*/  F2FP.BF16.F32.PACK_AB R36, RZ, R36 ;  /* 0x00000024ff24723e */ /* 0x000fe200000010ff */
[----:B------:R-:W-:Y:S01]  /*8440*/  @P1 STG.E.U16 desc[UR50][R6.64+0x20], R34 ;  /* 0x0000202206001986 */ /* 0x000fe2000c101532 */
[----:B------:R-:W-:Y:S01]  /*8450*/  ISETP.GT.AND P1, PT, R4, 0x8, P3 ;  /* 0x000000080400780c */ /* 0x000fe20001f24270 */
[----:B------:R-:W-:Y:S01]  /*8460*/  FMUL R50, R50, R23 ;  /* 0x0000001732327220 */ /* 0x000fe20000400000 */
[----:B------:R-:W-:Y:S01]  /*8470*/  F2FP.BF16.F32.PACK_AB R37, RZ, R37 ;  /* 0x00000025ff25723e */ /* 0x000fe200000010ff */
[----:B------:R-:W-:Y:S01]  /*8480*/  @P2 STG.E.U16 desc[UR50][R6.64+0x22], R35 ;  /* 0x0000222306002986 */ /* 0x000fe2000c101532 */
[----:B------:R-:W-:Y:S01]  /*8490*/  ISETP.GT.AND P3, PT, R0, 0x20, PT ;  /* 0x000000200000780c */ /* 0x000fe20003f64270 */
[-C--:B------:R-:W-:Y:S01]  /*84a0*/  FMUL R51, R51, R23.reuse ;  /* 0x0000001733337220 */ /* 0x080fe20000400000 */
[----:B------:R-:W-:Y:S01]  /*84b0*/  ISETP.GT.AND P2, PT, R4, 0x8, P0 ;  /* 0x000000080400780c */ /* 0x000fe20000744270 */
[----:B------:R-:W-:Y:S01]  /*84c0*/  @P4 STG.E.U16 desc[UR50][R2.64+0x30], R36 ;  /* 0x0000302402004986 */ /* 0x000fe2000c101532 */
[----:B------:R-:W-:Y:S01]  /*84d0*/  ISETP.GT.AND P0, PT, R0, 0x21, PT ;  /* 0x000000210000780c */ /* 0x000fe20003f04270 */
[-C--:B------:R-:W-:Y:S01]  /*84e0*/  FMUL R52, R52, R23.reuse ;  /* 0x0000001734347220 */ /* 0x080fe20000400000 */
[C---:B------:R-:W-:Y:S01]  /*84f0*/  ISETP.GT.AND P4, PT, R4.reuse, RZ, P3 ;  /* 0x000000ff0400720c */ /* 0x040fe20001f84270 */
[----:B------:R-:W-:Y:S01]  /*8500*/  @P5 STG.E.U16 desc[UR50][R2.64+0x32], R37 ;  /* 0x0000322502005986 */ /* 0x000fe2000c101532 */
        /* <DEDUP_REMOVED lines=328> */
[----:B------:R-:W-:-:S02]  /*9990*/  ISETP.GT.AND P1, PT, R4, 0x8, P3 ;  /* 0x000000080400780c */ /* 0x000fc40001f24270 */
[----:B------:R-:W-:Y:S01]  /*99a0*/  F2FP.BF16.F32.PACK_AB R105, RZ, R105 ;  /* 0x00000069ff69723e */ /* 0x000fe200000010ff */
[----:B------:R-:W-:Y:S01]  /*99b0*/  @P2 STG.E.U16 desc[UR50][R6.64+0x132], R103 ;  /* 0x0001326706002986 */ /* 0x000fe2000c101532 */
[----:B------:R-:W-:Y:S02]  /*99c0*/  ISETP.GT.AND P3, PT, R0, 0xa8, PT ;  /* 0x000000a80000780c */ /* 0x000fe40003f64270 */
[----:B------:R-:W-:Y:S01]  /*99d0*/  ISETP.GT.AND P2, PT, R4, 0x8, P0 ;  /* 0x000000080400780c */ /* 0x000fe20000744270 */
[----:B------:R-:W-:Y:S01]  /*99e0*/  @P4 STG.E.U16 desc[UR50][R2.64+0x140], R104 ;  /* 0x0001406802004986 */ /* 0x000fe2000c101532 */
[----:B------:R-:W-:Y:S02]  /*99f0*/  ISETP.GT.AND P0, PT, R0, 0xa9, PT ;  /* 0x000000a90000780c */ /* 0x000fe40003f04270 */
[C---:B------:R-:W-:Y:S01]  /*9a00*/  ISETP.GT.AND P4, PT, R4.reuse, RZ, P3 ;  /* 0x000000ff0400720c */ /* 0x040fe20001f84270 */
[----:B------:R-:W-:Y:S01]  /*9a10*/  @P5 STG.E.U16 desc[UR50][R2.64+0x142], R105 ;  /* 0x0001426902005986 */ /* 0x000fe2000c101532 */
[----:B------:R-:W-:-:S02]  /*9a20*/  ISETP.GT.AND P5, PT, R4, RZ, P0 ;  /* 0x000000ff0400720c */ /* 0x000fc400007a4270 */
[----:B------:R-:W-:Y:S02]  /*9a30*/  F2FP.BF16.F32.PACK_AB R106, RZ, R106 ;  /* 0x0000006aff6a723e */ /* 0x000fe400000010ff */
[----:B------:R-:W-:Y:S02]  /*9a40*/  F2FP.BF16.F32.PACK_AB R107, RZ, R107 ;  /* 0x0000006bff6b723e */ /* 0x000fe400000010ff */
[----:B------:R-:W-:Y:S01]  /*9a50*/  F2FP.BF16.F32.PACK_AB R108, RZ, R108 ;  /* 0x0000006cff6c723e */ /* 0x000fe200000010ff */
[----:B------:R-:W-:Y:S01]  /*9a60*/  @P1 STG.E.U16 desc[UR50][R6.64+0x140], R106 ;  /* 0x0001406a06001986 */ /* 0x000fe2000c101532 */
[----:B------:R-:W-:Y:S02]  /*9a70*/  ISETP.GT.AND P1, PT, R4, 0x8, P3 ;  /* 0x000000080400780c */ /* 0x000fe40001f24270 */
[----:B------:R-:W-:Y:S01]  /*9a80*/  F2FP.BF16.F32.PACK_AB R109, RZ, R109 ;  /* 0x0000006dff6d723e */ /* 0x000fe200000010ff */
[----:B------:R-:W-:Y:S01]  /*9a90*/  @P2 STG.E.U16 desc[UR50][R6.64+0x142], R107 ;  /* 0x0001426b06002986 */ /* 0x000fe2000c101532 */
[----:B------:R-:W-:-:S02]  /*9aa0*/  ISETP.GT.AND P3, PT, R0, 0xb0, PT ;  /* 0x000000b00000780c */ /* 0x000fc40003f64270 */
[----:B------:R-:W-:Y:S01]  /*9ab0*/  ISETP.GT.AND P2, PT, R4, 0x8, P0 ;  /* 0x000000080400780c */ /* 0x000fe20000744270 */
[----:B------:R-:W-:Y:S01]  /*9ac0*/  @P4 STG.E.U16 desc[UR50][R2.64+0x150], R108 ;  /* 0x0001506c02004986 */ /* 0x000fe2000c101532 */
[----:B------:R-:W-:Y:S02]  /*9ad0*/  ISETP.GT.AND P0, PT, R0, 0xb1, PT ;  /* 0x000000b10000780c */ /* 0x000fe40003f04270 */
[C---:B------:R-:W-:Y:S01]  /*9ae0*/  ISETP.GT.AND P4, PT, R4.reuse, RZ, P3 ;  /* 0x000000ff0400720c */ /* 0x040fe20001f84270 */
[----:B------:R-:W-:Y:S01]  /*9af0*/  @P5 STG.E.U16 desc[UR50][R2.64+0x152], R109 ;  /* 0x0001526d02005986 */ /* 0x000fe2000c101532 */
[----:B------:R-:W-:Y:S02]  /*9b00*/  ISETP.GT.AND P5, PT, R4, RZ, P0 ;  /* 0x000000ff0400720c */ /* 0x000fe400007a4270 */
[----:B------:R-:W-:Y:S02]  /*9b10*/  F2FP.BF16.F32.PACK_AB R110, RZ, R110 ;  /* 0x0000006eff6e723e */ /* 0x000fe400000010ff */
[----:B------:R-:W-:-:S02]  /*9b20*/  F2FP.BF16.F32.PACK_AB R111, RZ, R111 ;  /* 0x0000006fff6f723e */ /* 0x000fc400000010ff */
[----:B------:R-:W-:Y:S01]  /*9b30*/  F2FP.BF16.F32.PACK_AB R112, RZ, R112 ;  /* 0x00000070ff70723e */ /* 0x000fe200000010ff */
[----:B------:R-:W-:Y:S01]  /*9b40*/  @P1 STG.E.U16 desc[UR50][R6.64+0x150], R110 ;  /* 0x0001506e06001986 */ /* 0x000fe2000c101532 */
[----:B------:R-:W-:Y:S02]  /*9b50*/  ISETP.GT.AND P1, PT, R4, 0x8, P3 ;  /* 0x000000080400780c */ /* 0x000fe40001f24270 */
[----:B------:R-:W-:Y:S01]  /*9b60*/  F2FP.BF16.F32.PACK_AB R113, RZ, R113 ;  /* 0x00000071ff71723e */ /* 0x000fe200000010ff */
[----:B------:R-:W-:Y:S01]  /*9b70*/  @P2 STG.E.U16 desc[UR50][R6.64+0x152], R111 ;  /* 0x0001526f06002986 */ /* 0x000fe2000c101532 */
[----:B------:R-:W-:Y:S02]  /*9b80*/  ISETP.GT.AND P3, PT, R0, 0xb8, PT ;  /* 0x000000b80000780c */ /* 0x000fe40003f64270 */
[----:B------:R-:W-:Y:S01]  /*9b90*/  ISETP.GT.AND P2, PT, R4, 0x8, P0 ;  /* 0x000000080400780c */ /* 0x000fe20000744270 */
[----:B------:R-:W-:Y:S01]  /*9ba0*/  @P4 STG.E.U16 desc[UR50][R2.64+0x160], R112 ;  /* 0x0001607002004986 */ /* 0x000fe2000c101532 */
[----:B------:R-:W-:-:S02]  /*9bb0*/  ISETP.GT.AND P0, PT, R0, 0xb9, PT ;  /* 0x000000b90000780c */ /* 0x000fc40003f04270 */
[C---:B------:R-:W-:Y:S01]  /*9bc0*/  ISETP.GT.AND P4, PT, R4.reuse, RZ, P3 ;  /* 0x000000ff0400720c */ /* 0x040fe20001f84270 */
[----:B------:R-:W-:Y:S01]  /*9bd0*/  @P5 STG.E.U16 desc[UR50][R2.64+0x162], R113 ;  /* 0x0001627102005986 */ /* 0x000fe2000c101532 */
[C---:B------:R-:W-:Y:S02]  /*9be0*/  ISETP.GT.AND P5, PT, R4.reuse, RZ, P0 ;  /* 0x000000ff0400720c */ /* 0x040fe400007a4270 */
[----:B------:R-:W-:Y:S02]  /*9bf0*/  F2FP.BF16.F32.PACK_AB R114, RZ, R114 ;  /* 0x00000072ff72723e */ /* 0x000fe400000010ff */
[----:B------:R-:W-:Y:S02]  /*9c00*/  F2FP.BF16.F32.PACK_AB R115, RZ, R115 ;  /* 0x00000073ff73723e */ /* 0x000fe400000010ff */
        /* <DEDUP_REMOVED lines=58> */
[C---:B------:R-:W-:Y:S02]  /*9fb0*/  ISETP.GT.AND P1, PT, R4.reuse, 0x8, P2 ;  /* 0x000000080400780c */ /* 0x040fe40001724270 */
[----:B------:R-:W-:Y:S01]  /*9fc0*/  F2FP.BF16.F32.PACK_AB R133, RZ, R133 ;  /* 0x00000085ff85723e */ /* 0x000fe200000010ff */
[----:B------:R-:W-:Y:S01]  /*9fd0*/  @P0 STG.E.U16 desc[UR50][R6.64+0x1a2], R131 ;  /* 0x0001a28306000986 */ /* 0x000fe2000c101532 */
[----:B------:R-:W-:-:S02]  /*9fe0*/  ISETP.GT.AND P2, PT, R4, 0x8, P3 ;  /* 0x000000080400780c */ /* 0x000fc40001f44270 */
[C---:B------:R-:W-:Y:S01]  /*9ff0*/  ISETP.GT.AND P3, PT, R0.reuse, 0xe0, PT ;  /* 0x000000e00000780c */ /* 0x040fe20003f64270 */
        /* <DEDUP_REMOVED lines=9> */
[----:B------:R-:W-:Y:S02]  /*a090*/  F2FP.BF16.F32.PACK_AB R137, RZ, R137 ;  /* 0x00000089ff89723e */ /* 0x000fe400000010ff */
[C---:B------:R-:W-:Y:S01]  /*a0a0*/  ISETP.GT.AND P1, PT, R4.reuse, 0x8, P3 ;  /* 0x000000080400780c */ /* 0x040fe20001f24270 */
[----:B------:R-:W-:Y:S01]  /*a0b0*/  @P2 STG.E.U16 desc[UR50][R6.64+0x1b2], R135 ;  /* 0x0001b28706002986 */ /* 0x000fe2000c101532 */
[----:B------:R-:W-:Y:S02]  /*a0c0*/  ISETP.GT.AND P0, PT, R4, 0x8, P0 ;  /* 0x000000080400780c */ /* 0x000fe40000704270 */
[----:B------:R-:W-:Y:S01]  /*a0d0*/  F2FP.BF16.F32.PACK_AB R138, RZ, R138 ;  /* 0x0000008aff8a723e */ /* 0x000fe200000010ff */
[----:B------:R-:W-:Y:S01]  /*a0e0*/  @P4 STG.E.U16 desc[UR50][R2.64+0x1c0], R136 ;  /* 0x0001c08802004986 */ /* 0x000fe2000c101532 */
[----:B------:R-:W-:-:S02]  /*a0f0*/  ISETP.GT.AND P4, PT, R0, 0xe8, PT ;  /* 0x000000e80000780c */ /* 0x000fc40003f84270 */
[----:B------:R-:W-:Y:S01]  /*a100*/  F2FP.BF16.F32.PACK_AB R139, RZ, R139 ;  /* 0x0000008bff8b723e */ /* 0x000fe200000010ff */
[----:B------:R-:W-:Y:S01]  /*a110*/  @P5 STG.E.U16 desc[UR50][R2.64+0x1c2], R137 ;  /* 0x0001c28902005986 */ /* 0x000fe2000c101532 */
[----:B------:R-:W-:Y:S02]  /*a120*/  ISETP.GT.AND P5, PT, R0, 0xe9, PT ;  /* 0x000000e90000780c */ /* 0x000fe40003fa4270 */
[C---:B------:R-:W-:Y:S01]  /*a130*/  ISETP.GT.AND P2, PT, R4.reuse, RZ, P4 ;  /* 0x000000ff0400720c */ /* 0x040fe20002744270 */
[----:B------:R-:W-:Y:S01]  /*a140*/  @P1 STG.E.U16 desc[UR50][R6.64+0x1c0], R138 ;  /* 0x0001c08a06001986 */ /* 0x000fe2000c101532 */
[----:B------:R-:W-:Y:S02]  /*a150*/  ISETP.GT.AND P6, PT, R4, RZ, P5 ;  /* 0x000000ff0400720c */ /* 0x000fe40002fc4270 */
[----:B------:R-:W-:Y:S01]  /*a160*/  F2FP.BF16.F32.PACK_AB R140, RZ, R140 ;  /* 0x0000008cff8c723e */ /* 0x000fe200000010ff */
[----:B------:R-:W-:Y:S01]  /*a170*/  @P0 STG.E.U16 desc[UR50][R6.64+0x1c2], R139 ;  /* 0x0001c28b06000986 */ /* 0x000fe2000c101532 */
[----:B------:R-:W-:-:S02]  /*a180*/  F2FP.BF16.F32.PACK_AB R141, RZ, R141 ;  /* 0x0000008dff8d723e */ /* 0x000fc400000010ff */
[----:B------:R-:W-:Y:S02]  /*a190*/  ISETP.GT.AND P4, PT, R4, 0x8, P4 ;  /* 0x000000080400780c */ /* 0x000fe40002784270 */
[C---:B------:R-:W-:Y:S02]  /*a1a0*/  ISETP.GT.AND P3, PT, R0.reuse, 0xf0, PT ;  /* 0x000000f00000780c */ /* 0x040fe40003f64270 */
[----:B------:R-:W-:Y:S01]  /*a1b0*/  F2FP.BF16.F32.PACK_AB R142, RZ, R142 ;  /* 0x0000008eff8e723e */ /* 0x000fe200000010ff */
[----:B------:R-:W-:Y:S01]  /*a1c0*/  @P2 STG.E.U16 desc[UR50][R2.64+0x1d0], R140 ;  /* 0x0001d08c02002986 */ /* 0x000fe2000c101532 */
[----:B------:R-:W-:Y:S02]  /*a1d0*/  ISETP.GT.AND P2, PT, R0, 0xf1, PT ;  /* 0x000000f10000780c */ /* 0x000fe40003f44270 */
[----:B------:R-:W-:Y:S01]  /*a1e0*/  F2FP.BF16.F32.PACK_AB R143, RZ, R143 ;  /* 0x0000008fff8f723e */ /* 0x000fe200000010ff */
[----:B------:R-:W-:Y:S01]  /*a1f0*/  @P6 STG.E.U16 desc[UR50][R2.64+0x1d2], R141 ;  /* 0x0001d28d02006986 */ /* 0x000fe2000c101532 */
[----:B------:R-:W-:-:S02]  /*a200*/  ISETP.GT.AND P6, PT, R4, 0x8, P5 ;  /* 0x000000080400780c */ /* 0x000fc40002fc4270 */
[C---:B------:R-:W-:Y:S01]  /*a210*/  ISETP.GT.AND P5, PT, R4.reuse, RZ, P3 ;  /* 0x000000ff0400720c */ /* 0x040fe20001fa4270 */
[----:B------:R-:W-:Y:S01]  /*a220*/  @P4 STG.E.U16 desc[UR50][R6.64+0x1d0], R142 ;  /* 0x0001d08e06004986 */ /* 0x000fe2000c101532 */
[C---:B------:R-:W-:Y:S02]  /*a230*/  ISETP.GT.AND P3, PT, R4.reuse, 0x8, P3 ;  /* 0x000000080400780c */ /* 0x040fe40001f64270 */
[C---:B------:R-:W-:Y:S02]  /*a240*/  ISETP.GT.AND P4, PT, R4.reuse, RZ, P2 ;  /* 0x000000ff0400720c */ /* 0x040fe40001784270 */
[----:B------:R-:W-:Y:S02]  /*a250*/  F2FP.BF16.F32.PACK_AB R144, RZ, R144 ;  /* 0x00000090ff90723e */ /* 0x000fe400000010ff */
[----:B------:R-:W-:Y:S02]  /*a260*/  ISETP.GT.AND P2, PT, R4, 0x8, P2 ;  /* 0x000000080400780c */ /* 0x000fe40001744270 */
[C---:B------:R-:W-:Y:S01]  /*a270*/  ISETP.GT.AND P0, PT, R0.reuse, 0xf9, PT ;  /* 0x000000f90000780c */ /* 0x040fe20003f04270 */
[----:B------:R-:W-:Y:S01]  /*a280*/  @P6 STG.E.U16 desc[UR50][R6.64+0x1d2], R143 ;  /* 0x0001d28f06006986 */ /* 0x000fe2000c101532 */
[----:B------:R-:W-:-:S02]  /*a290*/  ISETP.GT.AND P1, PT, R0, 0xf8, PT ;  /* 0x000000f80000780c */ /* 0x000fc40003f24270 */
[----:B------:R-:W-:Y:S01]  /*a2a0*/  F2FP.BF16.F32.PACK_AB R145, RZ, R145 ;  /* 0x00000091ff91723e */ /* 0x000fe200000010ff */
[----:B------:R-:W-:Y:S01]  /*a2b0*/  @P5 STG.E.U16 desc[UR50][R2.64+0x1e0], R144 ;  /* 0x0001e09002005986 */ /* 0x000fe2000c101532 */
[C---:B------:R-:W-:Y:S01]  /*a2c0*/  ISETP.GT.AND P6, PT, R4.reuse, RZ, P1 ;  /* 0x000000ff0400720c */ /* 0x040fe20000fc4270 */
[----:B------:R-:W-:Y:S01]  /*a2d0*/  @P3 IMAD.MOV.U32 R5, RZ, RZ, R7 ;  /* 0x000000ffff053224 */ /* 0x000fe200078e0007 */
[C---:B------:R-:W-:Y:S01]  /*a2e0*/  ISETP.GT.AND P5, PT, R4.reuse, RZ, P0 ;  /* 0x000000ff0400720c */ /* 0x040fe200007a4270 */
[----:B------:R-:W-:Y:S01]  /*a2f0*/  @P4 STG.E.U16 desc[UR50][R2.64+0x1e2], R145 ;  /* 0x0001e29102004986 */ /* 0x000fe2000c101532 */
[C---:B------:R-:W-:Y:S02]  /*a300*/  ISETP.GT.AND P1, PT, R4.reuse, 0x8, P1 ;  /* 0x000000080400780c */ /* 0x040fe40000f24270 */
[----:B------:R-:W-:Y:S01]  /*a310*/  ISETP.GT.AND P0, PT, R4, 0x8, P0 ;  /* 0x000000080400780c */ /* 0x000fe20000704270 */
[----:B------:R-:W-:Y:S01]  /*a320*/  @P3 IMAD.MOV.U32 R4, RZ, RZ, R6 ;  /* 0x000000ffff043224 */ /* 0x000fe200078e0006 */
[----:B------:R-:W-:-:S02]  /*a330*/  F2FP.BF16.F32.PACK_AB R146, RZ, R146 ;  /* 0x00000092ff92723e */ /* 0x000fc400000010ff */
[----:B------:R-:W-:Y:S02]  /*a340*/  F2FP.BF16.F32.PACK_AB R147, RZ, R147 ;  /* 0x00000093ff93723e */ /* 0x000fe400000010ff */
[----:B------:R-:W-:Y:S01]  /*a350*/  F2FP.BF16.F32.PACK_AB R148, RZ, R148 ;  /* 0x00000094ff94723e */ /* 0x000fe200000010ff */
[----:B------:R0:W-:Y:S01]  /*a360*/  @P3 STG.E.U16 desc[UR50][R4.64+0x1e0], R146 ;  /* 0x0001e09204003986 */ /* 0x0001e2000c101532 */
[----:B------:R-:W-:Y:S02]  /*a370*/  F2FP.BF16.F32.PACK_AB R149, RZ, R149 ;  /* 0x00000095ff95723e */ /* 0x000fe400000010ff */
[----:B------:R-:W-:Y:S02]  /*a380*/  F2FP.BF16.F32.PACK_AB R150, RZ, R150 ;  /* 0x00000096ff96723e */ /* 0x000fe400000010ff */
[----:B------:R-:W-:Y:S01]  /*a390*/  F2FP.BF16.F32.PACK_AB R151, RZ, R151 ;  /* 0x00000097ff97723e */ /* 0x000fe200000010ff */
[----:B0-----:R-:W-:Y:S02]  /*a3a0*/  @P2 IMAD.MOV.U32 R4, RZ, RZ, R6 ;  /* 0x000000ffff042224 */ /* 0x001fe400078e0006 */
[----:B------:R-:W-:-:S05]  /*a3b0*/  @P2 IMAD.MOV.U32 R5, RZ, RZ, R7 ;  /* 0x000000ffff052224 */ /* 0x000fca00078e0007 */
[----:B------:R-:W-:Y:S04]  /*a3c0*/  @P2 STG.E.U16 desc[UR50][R4.64+0x1e2], R147 ;  /* 0x0001e29304002986 */ /* 0x000fe8000c101532 */
[----:B------:R-:W-:Y:S04]  /*a3d0*/  @P6 STG.E.U16 desc[UR50][R2.64+0x1f0], R148 ;  /* 0x0001f09402006986 */ /* 0x000fe8000c101532 */
[----:B------:R0:W-:Y:S02]  /*a3e0*/  @P5 STG.E.U16 desc[UR50][R2.64+0x1f2], R149 ;  /* 0x0001f29502005986 */ /* 0x0001e4000c101532 */
[----:B0-----:R-:W-:-:S02]  /*a3f0*/  @P1 IMAD.MOV.U32 R2, RZ, RZ, R6 ;  /* 0x000000ffff021224 */ /* 0x001fc400078e0006 */
[----:B------:R-:W-:-:S05]  /*a400*/  @P1 IMAD.MOV.U32 R3, RZ, RZ, R7 ;  /* 0x000000ffff031224 */ /* 0x000fca00078e0007 */
[----:B------:R0:W-:Y:S04]  /*a410*/  @P1 STG.E.U16 desc[UR50][R2.64+0x1f0], R150 ;  /* 0x0001f09602001986 */ /* 0x0001e8000c101532 */
[----:B------:R0:W-:Y:S02]  /*a420*/  @P0 STG.E.U16 desc[UR50][R6.64+0x1f2], R151 ;  /* 0x0001f29706000986 */ /* 0x0001e4000c101532 */
.L_x_289:
[----:B------:R-:W-:Y:S05]  /*a430*/  BSYNC B0 ;  /* 0x0000000000007941 */ /* 0x000fea0003800000 */
.L_x_35:
[----:B0-----:R-:W-:Y:S01]  /*a440*/  IMAD.U32 R2, RZ, RZ, UR38 ;  /* 0x00000026ff027e24 */ /* 0x001fe2000f8e00ff */
[----:B------:R-:W-:Y:S01]  /*a450*/  ULDC.64 UR4, c[0x0][0x650] ;  /* 0x0001940000047ab9 */ /* 0x000fe20000000a00 */
[----:B------:R-:W-:Y:S01]  /*a460*/  IMAD.U32 R0, RZ, RZ, UR41 ;  /* 0x00000029ff007e24 */ /* 0x000fe2000f8e00ff */
[----:B------:R0:W-:Y:S01]  /*a470*/  SYNCS.ARRIVE.TRANS64.A1T0 RZ, [R160+UR46], RZ ;  /* 0x000000ffa0ff79a7 */ /* 0x0001e2000810002e */
[----:B------:R-:W-:Y:S01]  /*a480*/  IMAD.U32 R3, RZ, RZ, UR39 ;  /* 0x00000027ff037e24 */ /* 0x000fe2000f8e00ff */
[C---:B------:R-:W-:Y:S01]  /*a490*/  LEA R16, P0, R2.reuse, R16, 0x1 ;  /* 0x0000001002107211 */ /* 0x040fe200078008ff */
[----:B-----5:R-:W-:Y:S02]  /*a4a0*/  IMAD.MOV.U32 R18, RZ, RZ, -0x1 ;  /* 0xffffffffff127424 */ /* 0x020fe400078e00ff */
[----:B------:R-:W-:Y:S01]  /*a4b0*/  IMAD.MOV.U32 R19, RZ, RZ, -0x1 ;  /* 0xffffffffff137424 */ /* 0x000fe200078e00ff */
[----:B------:R-:W-:Y:S01]  /*a4c0*/  LEA.HI.X R17, R2, R17, R0, 0x1, P0 ;  /* 0x0000001102117211 */ /* 0x000fe200000f0c00 */
[----:B------:R-:W-:Y:S01]  /*a4d0*/  IMAD.MOV.U32 R2, RZ, RZ, -0x1 ;  /* 0xffffffffff027424 */ /* 0x000fe200078e00ff */
[----:B------:R-:W-:-:S02]  /*a4e0*/  ISETP.GE.U32.AND P0, PT, R16, UR4, PT ;  /* 0x0000000410007c0c */ /* 0x000fc4000bf06070 */
[----:B------:R-:W-:Y:S02]  /*a4f0*/  PRMT R0, RZ, 0x7610, R0 ;  /* 0x00007610ff007816 */ /* 0x000fe40000000000 */
[----:B------:R-:W-:-:S13]  /*a500*/  ISETP.GE.U32.AND.EX P0, PT, R17, UR5, PT, P0 ;  /* 0x0000000511007c0c */ /* 0x000fda000bf06100 */
[----:B0-----:R-:W-:Y:S05]  /*a510*/  @P0 BRA `(.L_x_290) ;  /* 0x00000004008c0947 */ /* 0x001fea0003800000 */
[----:B------:R-:W0:Y:S01]  /*a520*/  S2UR UR7, SR_CTAID.X ;  /* 0x00000000000779c3 */ /* 0x000e220000002500 */
[----:B------:R-:W-:Y:S01]  /*a530*/  ULDC.64 UR4, c[0x0][0x628] ;  /* 0x00018a0000047ab9 */ /* 0x000fe20000000a00 */
[----:B------:R-:W-:Y:S01]  /*a540*/  ULDC UR6, c[0x0][0x150] ;  /* 0x0000540000067ab9 */ /* 0x000fe20000000800 */
[----:B------:R-:W-:Y:S01]  /*a550*/  ISETP.NE.U32.AND P0, PT, RZ, UR4, PT ;  /* 0x00000004ff007c0c */ /* 0x000fe2000bf05070 */
[----:B------:R-:W-:Y:S01]  /*a560*/  ULDC UR15, c[0x0][0x630] ;  /* 0x00018c00000f7ab9 */ /* 0x000fe20000000800 */
[C---:B------:R-:W-:Y:S01]  /*a570*/  R2UR UR16, R16.reuse ;  /* 0x00000000101072ca */ /* 0x040fe200000e0000 */
[----:B------:R-:W-:Y:S01]  /*a580*/  ULDC UR18, c[0x0][0x154] ;  /* 0x0000550000127ab9 */ /* 0x000fe20000000800 */
[----:B------:R-:W-:Y:S01]  /*a590*/  ISETP.NE.AND.EX P0, PT, RZ, UR5, PT, P0 ;  /* 0x00000005ff007c0c */ /* 0x000fe2000bf05300 */
[----:B------:R-:W1:Y:S01]  /*a5a0*/  S2UR UR19, SR_CTAID.Y ;  /* 0x00000000001379c3 */ /* 0x000e620000002600 */
[----:B------:R-:W-:Y:S02]  /*a5b0*/  R2UR UR17, R17 ;  /* 0x00000000111172ca */ /* 0x000fe400000e0000 */
[----:B------:R-:W-:-:S02]  /*a5c0*/  R2UR UR12, R16 ;  /* 0x00000000100c72ca */ /* 0x000fc400000e0000 */
[----:B------:R-:W-:Y:S02]  /*a5d0*/  R2UR UR13, R17 ;  /* 0x00000000110d72ca */ /* 0x000fe400000e0000 */
[----:B0-----:R-:W-:-:S05]  /*a5e0*/  I2FP.F32.U32 R0, UR7 ;  /* 0x0000000700007c45 */ /* 0x001fca0008201000 */
[----:B------:R-:W-:-:S04]  /*a5f0*/  FMUL R0, R0, UR6 ;  /* 0x0000000600007c20 */ /* 0x000fc80008400000 */
[----:B------:R0:W0:Y:S01]  /*a600*/  F2I.U32.TRUNC.NTZ R2, R0 ;  /* 0x0000000000027305 */ /* 0x000022000020f000 */
[----:B-1----:R-:W-:Y:S05]  /*a610*/  @!P0 BRA `(.L_x_291) ;  /* 0x0000000000308947 */ /* 0x002fea0003800000 */
        /* <DEDUP_REMOVED lines=12> */
.L_x_291:
[----:B------:R-:W-:Y:S01]  /*a6e0*/  USHF.R.U64 UR6, UR12, UR15, UR13 ;  /* 0x0000000f0c067299 */ /* 0x000fe2000800120d */
[----:B0-----:R-:W-:Y:S01]  /*a6f0*/  I2FP.F32.U32 R0, UR19 ;  /* 0x0000001300007c45 */ /* 0x001fe20008201000 */
[----:B------:R-:W-:Y:S01]  /*a700*/  USHF.R.U32.HI UR4, URZ, UR15, UR13 ;  /* 0x0000000f3f047299 */ /* 0x000fe2000801160d */
[----:B------:R-:W-:Y:S01]  /*a710*/  R2UR UR14, R2 ;  /* 0x00000000020e72ca */ /* 0x000fe200000e0000 */
[----:B------:R-:W-:Y:S02]  /*a720*/  UIADD3 UR9, UP0, URZ, -UR6, URZ ;  /* 0x800000063f097290 */ /* 0x000fe4000ff1e03f */
[----:B------:R-:W-:Y:S01]  /*a730*/  FMUL R0, R0, UR18 ;  /* 0x0000001200007c20 */ /* 0x000fe20008400000 */
[----:B------:R-:W-:Y:S01]  /*a740*/  ULDC.64 UR12, c[0x0][0x620] ;  /* 0x00018800000c7ab9 */ /* 0x000fe20000000a00 */
[----:B------:R-:W-:Y:S01]  /*a750*/  UIADD3.X UR4, URZ, ~UR4, URZ, UP0, !UPT ;  /* 0x800000043f047290 */ /* 0x000fe200087fe43f */
[----:B------:R-:W-:Y:S01]  /*a760*/  UMOV UR10, UR16 ;  /* 0x00000010000a7c82 */ /* 0x000fe20008000000 */
[----:B------:R-:W-:-:S02]  /*a770*/  UMOV UR11, UR17 ;  /* 0x00000011000b7c82 */ /* 0x000fc40008000000 */
[----:B------:R-:W0:Y:S01]  /*a780*/  F2I.U32.TRUNC.NTZ R0, R0 ;  /* 0x0000000000007305 */ /* 0x000e22000020f000 */
[----:B------:R-:W-:Y:S02]  /*a790*/  UIMAD UR4, UR4, UR12, URZ ;  /* 0x0000000c040472a4 */ /* 0x000fe4000f8e023f */
[----:B------:R-:W-:Y:S02]  /*a7a0*/  UIMAD.WIDE.U32 UR10, UR9, UR12, UR10 ;  /* 0x0000000c090a72a5 */ /* 0x000fe4000f8e000a */
[----:B------:R-:W-:Y:S01]  /*a7b0*/  UIMAD UR9, UR9, UR13, UR4 ;  /* 0x0000000d090972a4 */ /* 0x000fe2000f8e0204 */
[----:B------:R-:W-:Y:S01]  /*a7c0*/  ULDC UR22, c[0x0][0x658] ;  /* 0x0001960000167ab9 */ /* 0x000fe20000000800 */
[----:B------:R-:W-:Y:S02]  /*a7d0*/  UMOV UR12, 0xffffffff ;  /* 0xffffffff000c7882 */ /* 0x000fe40000000000 */
[----:B------:R-:W-:Y:S01]  /*a7e0*/  UIADD3 UR11, UR11, UR9, URZ ;  /* 0x000000090b0b7290 */ /* 0x000fe2000fffe03f */
[----:B------:R-:W-:Y:S01]  /*a7f0*/  ULDC UR13, c[0x0][0x618] ;  /* 0x00018600000d7ab9 */ /* 0x000fe20000000800 */
[----:B------:R-:W-:Y:S01]  /*a800*/  ULDC.64 UR4, c[0x0][0x640] ;  /* 0x0001900000047ab9 */ /* 0x000fe20000000a00 */
[----:B------:R-:W-:Y:S01]  /*a810*/  USHF.L.U32 UR18, UR12, UR22, URZ ;  /* 0x000000160c127299 */ /* 0x000fe2000800063f */
[----:B------:R-:W-:Y:S01]  /*a820*/  ISETP.NE.U32.AND P0, PT, RZ, UR4, PT ;  /* 0x00000004ff007c0c */ /* 0x000fe2000bf05070 */
[----:B------:R-:W-:Y:S01]  /*a830*/  USHF.R.U64 UR12, UR10, UR13, UR11 ;  /* 0x0000000d0a0c7299 */ /* 0x000fe2000800120b */
[----:B0-----:R-:W-:Y:S01]  /*a840*/  R2UR UR16, R0 ;  /* 0x00000000001072ca */ /* 0x001fe200000e0000 */
[----:B------:R-:W-:Y:S01]  /*a850*/  USHF.R.U32.HI UR10, URZ, UR13, UR11 ;  /* 0x0000000d3f0a7299 */ /* 0x000fe2000801160b */
[----:B------:R-:W-:Y:S01]  /*a860*/  ISETP.NE.AND.EX P0, PT, RZ, UR5, PT, P0 ;  /* 0x00000005ff007c0c */ /* 0x000fe2000bf05300 */
[----:B------:R-:W-:Y:S01]  /*a870*/  ULDC UR17, c[0x0][0x608] ;  /* 0x0001820000117ab9 */ /* 0x000fe20000000800 */
[----:B------:R-:W-:-:S02]  /*a880*/  ULOP3.LUT UR23, URZ, UR18, URZ, 0x33, !UPT ;  /* 0x000000123f177292 */ /* 0x000fc4000f8e333f */
[----:B------:R-:W-:Y:S02]  /*a890*/  USHF.R.U64 UR18, UR12, UR17, UR10 ;  /* 0x000000110c127299 */ /* 0x000fe4000800120a */
[----:B------:R-:W-:Y:S01]  /*a8a0*/  USHF.R.U32.HI UR10, URZ, UR17, UR10 ;  /* 0x000000113f0a7299 */ /* 0x000fe2000801160a */
[----:B------:R-:W-:Y:S01]  /*a8b0*/  UMOV UR20, 0x1 ;  /* 0x0000000100147882 */ /* 0x000fe20000000000 */
[----:B------:R-:W-:Y:S02]  /*a8c0*/  UIADD3 UR14, -UR14, URZ, URZ ;  /* 0x0000003f0e0e7290 */ /* 0x000fe4000fffe13f */
[----:B------:R-:W-:Y:S02]  /*a8d0*/  USHF.L.U32 UR13, UR20, UR22, URZ ;  /* 0x00000016140d7299 */ /* 0x000fe4000800063f */
[----:B------:R-:W-:Y:S01]  /*a8e0*/  USHF.R.U64 UR20, UR18, UR22, UR10 ;  /* 0x0000001612147299 */ /* 0x000fe2000800120a */
[----:B------:R-:W-:Y:S01]  /*a8f0*/  ULDC UR15, c[0x0][0x144] ;  /* 0x00005100000f7ab9 */ /* 0x000fe20000000800 */
[----:B------:R-:W-:Y:S01]  /*a900*/  ULDC UR8, c[0x0][0x600] ;  /* 0x0001800000087ab9 */ /* 0x000fe20000000800 */
[----:B------:R-:W-:-:S02]  /*a910*/  UIADD3 UR21, -UR16, URZ, URZ ;  /* 0x0000003f10157290 */ /* 0x000fc4000fffe13f */
[----:B------:R-:W-:Y:S02]  /*a920*/  USHF.R.U32.HI UR17, URZ, UR22, UR10 ;  /* 0x000000163f117299 */ /* 0x000fe4000801160a */
[----:B------:R-:W-:Y:S02]  /*a930*/  UIADD3 UR9, UR8, -0x1, URZ ;  /* 0xffffffff08097890 */ /* 0x000fe4000fffe03f */
[----:B------:R-:W-:Y:S01]  /*a940*/  UIMAD UR22, UR15, UR14, UR7 ;  /* 0x0000000e0f1672a4 */ /* 0x000fe2000f8e0207 */
[----:B------:R-:W-:Y:S01]  /*a950*/  ULDC UR26, c[0x0][0x148] ;  /* 0x00005200001a7ab9 */ /* 0x000fe20000000800 */
[----:B------:R-:W-:Y:S01]  /*a960*/  ULDC UR24, c[0x0][0x648] ;  /* 0x0001920000187ab9 */ /* 0x000fe20000000800 */
[----:B------:R-:W-:Y:S01]  /*a970*/  ULDC UR25, c[0x0][0x638] ;  /* 0x00018e0000197ab9 */ /* 0x000fe20000000800 */
        /* <DEDUP_REMOVED lines=12> */
.L_x_292:
[----:B------:R-:W-:Y:S01]  /*aa40*/  UISETP.NE.AND UP0, UPT, UR40, URZ, UPT ;  /* 0x0000003f2800728c */ /* 0x000fe2000bf05270 */
[----:B------:R-:W-:Y:S01]  /*aa50*/  IMAD.MOV.U32 R0, RZ, RZ, 0x1 ;  /* 0x00000001ff007424 */ /* 0x000fe200078e00ff */
[----:B------:R-:W-:Y:S01]  /*aa60*/  USHF.R.U64 UR4, UR16, UR24, UR17 ;  /* 0x0000001810047299 */ /* 0x000fe20008001211 */
[----:B------:R-:W-:Y:S01]  /*aa70*/  IMAD.U32 R19, RZ, RZ, UR6 ;  /* 0x00000006ff137e24 */ /* 0x000fe2000f8e00ff */
[----:B------:R-:W-:Y:S02]  /*aa80*/  ULOP3.LUT UR18, UR18, UR23, URZ, 0xc0, !UPT ;  /* 0x0000001712127292 */ /* 0x000fe4000f8ec03f */
[----:B------:R-:W-:Y:S02]  /*aa90*/  UIADD3 UR5, -UR4, URZ, URZ ;  /* 0x0000003f04057290 */ /* 0x000fe4000fffe13f */
[----:B------:R-:W-:Y:S02]  /*aaa0*/  ULOP3.LUT UR9, UR12, UR9, URZ, 0xc0, !UPT ;  /* 0x000000090c097292 */ /* 0x000fe4000f8ec03f */
[----:B------:R-:W-:-:S02]  /*aab0*/  UIMAD UR4, UR13, UR4, UR18 ;  /* 0x000000040d0472a4 */ /* 0x000fc4000f8e0212 */
[----:B------:R-:W-:Y:S02]  /*aac0*/  @UP0 UIMAD UR22, UR26, UR21, UR19 ;  /* 0x000000151a1602a4 */ /* 0x000fe4000f8e0213 */
[----:B------:R-:W-:Y:S01]  /*aad0*/  UIMAD UR5, UR5, UR25, UR20 ;  /* 0x00000019050572a4 */ /* 0x000fe2000f8e0214 */
[----:B------:R-:W-:Y:S02]  /*aae0*/  ULDC UR7, c[0x0][0x610] ;  /* 0x0001840000077ab9 */ /* 0x000fe40000000800 */
[----:B------:R-:W-:Y:S02]  /*aaf0*/  UIMAD UR4, UR4, UR7, UR22 ;  /* 0x00000007040472a4 */ /* 0x000fe4000f8e0216 */
[----:B------:R-:W-:-:S04]  /*ab00*/  UIMAD UR5, UR5, UR8, UR9 ;  /* 0x00000008050572a4 */ /* 0x000fc8000f8e0209 */
[----:B------:R-:W-:Y:S02]  /*ab10*/  USEL UR7, UR5, UR4, !UP0 ;  /* 0x0000000405077287 */ /* 0x000fe4000c000000 */
[----:B------:R-:W-:-:S04]  /*ab20*/  USEL UR4, UR4, UR5, !UP0 ;  /* 0x0000000504047287 */ /* 0x000fc8000c000000 */
[----:B------:R-:W-:Y:S02]  /*ab30*/  IMAD.U32 R2, RZ, RZ, UR7 ;  /* 0x00000007ff027e24 */ /* 0x000fe4000f8e00ff */
[----:B------:R-:W-:-:S07]  /*ab40*/  IMAD.U32 R18, RZ, RZ, UR4 ;  /* 0x00000004ff127e24 */ /* 0x000fce000f8e00ff */
.L_x_290:
[----:B------:R-:W-:Y:S02]  /*ab50*/  LOP3.LUT P0, RZ, R0, 0xff, RZ, 0xc0, !PT ;  /* 0x000000ff00ff7812 */ /* 0x000fe4000780c0ff */
[----:B------:R-:W-:-:S11]  /*ab60*/  LOP3.LUT R170, R170, 0x1, RZ, 0x3c, !PT ;  /* 0x00000001aaaa7812 */ /* 0x000fd600078e3cff */
[----:B------:R-:W-:Y:S05]  /*ab70*/  @P0 BRA `(.L_x_293) ;  /* 0xffffff6800f00947 */ /* 0x000fea000383ffff */
[----:B------:R-:W-:Y:S05]  /*ab80*/  EXIT ;  /* 0x000000000000794d */ /* 0x000fea0003800000 */
.L_x_16:
[----:B------:R-:W-:-:S08]  /*ab90*/  ISETP.NE.AND P0, PT, RZ, UR6, PT ;  /* 0x00000006ff007c0c */ /* 0x000fd0000bf05270 */
[----:B-----5:R-:W0:-:S00]  /*aba0*/  USETMAXREG.DEALLOC.CTAPOOL 0x28 ;  /* 0x00000028000079c8 */ /* 0x020e0000080e0500 */
[----:B------:R-:W-:Y:S05]  /*abb0*/  @P0 EXIT ;  /* 0x000000000000094d */ /* 0x000fea0003800000 */
[----:B0-----:R-:W-:Y:S01]  /*abc0*/  LOP3.LUT P0, RZ, R0, 0xff, RZ, 0xc0, !PT ;  /* 0x000000ff00ff7812 */ /* 0x001fe2000780c0ff */
[----:B------:R-:W-:Y:S02]  /*abd0*/  IMAD.MOV.U32 R0, RZ, RZ, 0x1 ;  /* 0x00000001ff007424 */ /* 0x000fe400078e00ff */
[----:B------:R-:W-:-:S10]  /*abe0*/  IMAD.MOV.U32 R8, RZ, RZ, RZ ;  /* 0x000000ffff087224 */ /* 0x000fd400078e00ff */
[----:B------:R-:W-:Y:S05]  /*abf0*/  @!P0 BRA `(.L_x_294) ;  /* 0x0000000c00608947 */ /* 0x000fea0003800000 */
[----:B------:R-:W0:Y:S01]  /*ac00*/  S2R R9, SR_CgaCtaId ;  /* 0x0000000000097919 */ /* 0x000e220000008800 */
[----:B------:R-:W-:Y:S01]  /*ac10*/  LOP3.LUT P0, RZ, R3, 0x1f, RZ, 0xc0, !PT ;  /* 0x0000001f03ff7812 */ /* 0x000fe2000780c0ff */
[----:B------:R-:W-:Y:S01]  /*ac20*/  ULDC UR5, c[0x0][0x658] ;  /* 0x0001960000057ab9 */ /* 0x000fe20000000800 */
[----:B------:R-:W-:Y:S01]  /*ac30*/  UMOV UR6, 0xffffffff ;  /* 0xffffffff00067882 */ /* 0x000fe20000000000 */
[----:B------:R-:W-:Y:S01]  /*ac40*/  BSSY B0, `(.L_x_294) ;  /* 0x00000d3000007945 */ /* 0x000fe20003800000 */
[----:B------:R-:W-:Y:S01]  /*ac50*/  USHF.L.U32 UR6, UR6, UR5, URZ ;  /* 0x0000000506067299 */ /* 0x000fe2000800063f */
[C---:B------:R-:W-:Y:S01]  /*ac60*/  ISETP.NE.AND P3, PT, R4.reuse, RZ, PT ;  /* 0x000000ff0400720c */ /* 0x040fe20003f65270 */
[----:B------:R-:W-:Y:S01]  /*ac70*/  IMAD.MOV.U32 R10, RZ, RZ, 0x1 ;  /* 0x00000001ff0a7424 */ /* 0x000fe200078e00ff */
[----:B------:R-:W-:Y:S01]  /*ac80*/  ISETP.NE.OR P0, PT, R4, RZ, !P0 ;  /* 0x000000ff0400720c */ /* 0x000fe20004705670 */
[----:B------:R-:W-:Y:S01]  /*ac90*/  IMAD.MOV.U32 R0, RZ, RZ, 0x1 ;  /* 0x00000001ff007424 */ /* 0x000fe200078e00ff */
[----:B------:R-:W-:Y:S01]  /*aca0*/  ULDC UR4, c[0x0][0x600] ;  /* 0x0001800000047ab9 */ /* 0x000fe20000000800 */
[----:B------:R-:W-:Y:S01]  /*acb0*/  IMAD.MOV.U32 R8, RZ, RZ, RZ ;  /* 0x000000ffff087224 */ /* 0x000fe200078e00ff */
[----:B------:R-:W-:Y:S01]  /*acc0*/  UMOV UR7, 0x1 ;  /* 0x0000000100077882 */ /* 0x000fe20000000000 */
[----:B------:R-:W-:-:S02]  /*acd0*/  UIADD3 UR21, UR37, 0x1, URZ ;  /* 0x0000000125157890 */ /* 0x000fc4000fffe03f */
[----:B------:R-:W-:Y:S02]  /*ace0*/  ULOP3.LUT UR13, UR42, 0x2, URZ, 0xfc, !UPT ;  /* 0x000000022a0d7892 */ /* 0x000fe4000f8efc3f */
[----:B------:R-:W-:Y:S02]  /*acf0*/  UIADD3 UR4, UR4, -0x1, URZ ;  /* 0xffffffff04047890 */ /* 0x000fe4000fffe03f */
[----:B------:R-:W-:Y:S02]  /*ad00*/  USHF.L.U32 UR5, UR7, UR5, URZ ;  /* 0x0000000507057299 */ /* 0x000fe4000800063f */
[----:B------:R-:W-:Y:S01]  /*ad10*/  ULOP3.LUT UR6, URZ, UR6, URZ, 0x33, !UPT ;  /* 0x000000063f067292 */ /* 0x000fe2000f8e333f */
[----:B------:R-:W-:Y:S01]  /*ad20*/  ULDC.64 UR30, c[0x0][0x198] ;  /* 0x00006600001e7ab9 */ /* 0x000fe20000000a00 */
[C---:B0-----:R-:W-:Y:S02]  /*ad30*/  IMAD.SHL.U32 R11, R9.reuse, 0x80, RZ ;  /* 0x00000080090b7824 */ /* 0x041fe400078e00ff */
[----:B------:R-:W-:-:S03]  /*ad40*/  IMAD.SHL.U32 R9, R9, 0x2000, RZ ;  /* 0x0000200009097824 */ /* 0x000fc600078e00ff */
[----:B------:R-:W-:Y:S02]  /*ad50*/  LOP3.LUT R11, R11, 0x80, RZ, 0xc0, !PT ;  /* 0x000000800b0b7812 */ /* 0x000fe400078ec0ff */
[----:B------:R-:W-:-:S07]  /*ad60*/  LOP3.LUT R9, R9, 0x2000, RZ, 0xc0, !PT ;  /* 0x0000200009097812 */ /* 0x000fce00078ec0ff */
.L_x_306:
[----:B------:R-:W-:-:S03]  /*ad70*/  UMOV UR7, 0xffffffff ;  /* 0xffffffff00077882 */ /* 0x000fc60000000000 */
[----:B------:R-:W-:Y:S05]  /*ad80*/  BRA.DIV UR7, `(.L_x_295) ;  /* 0x0000000e07cc7947 */ /* 0x000fea000b800000 */
[----:B------:R-:W-:-:S13]  /*ad90*/  ELECT P6, URZ, PT ;  /* 0x00000000003f782f */ /* 0x000fda00038c0000 */
.L_x_317:
[----:B------:R-:W0:Y:S01]  /*ada0*/  LDC R3, c[0x0][0x28c] ;  /* 0x0000a300ff037b82 */ /* 0x000e220000000800 */
[----:B------:R-:W-:Y:S01]  /*adb0*/  BSSY B1, `(.L_x_296) ;  /* 0x0000046000017945 */ /* 0x000fe20003800000 */
[----:B0-----:R-:W-:-:S13]  /*adc0*/  ISETP.LT.OR P6, PT, R3, 0x1, !P6 ;  /* 0x000000010300780c */ /* 0x001fda00077c1670 */
[----:B------:R-:W-:Y:S05]  /*add0*/  @P6 BRA `(.L_x_297) ;  /* 0x00000004000c6947 */ /* 0x000fea0003800000 */
[----:B------:R-:W-:Y:S02]  /*ade0*/  IMAD R6, R2, 0x100, R11 ;  /* 0x0000010002067824 */ /* 0x000fe400078e020b */
[----:B------:R-:W-:Y:S02]  /*adf0*/  IMAD.SHL.U32 R18, R18, 0x40, RZ ;  /* 0x0000004012127824 */ /* 0x000fe400078e00ff */
[----:B------:R-:W-:Y:S02]  /*ae00*/  IMAD.MOV.U32 R13, RZ, RZ, RZ ;  /* 0x000000ffff0d7224 */ /* 0x000fe400078e00ff */
[----:B------:R-:W-:Y:S02]  /*ae10*/  IMAD.U32 R14, RZ, RZ, UR21 ;  /* 0x00000015ff0e7e24 */ /* 0x000fe4000f8e00ff */
[----:B------:R-:W-:Y:S02]  /*ae20*/  IMAD.MOV.U32 R2, RZ, RZ, R0 ;  /* 0x000000ffff027224 */ /* 0x000fe400078e0000 */
[----:B------:R-:W-:-:S07]  /*ae30*/  IMAD.MOV.U32 R4, RZ, RZ, R8 ;  /* 0x000000ffff047224 */ /* 0x000fce00078e0008 */
.L_x_301:
[----:B------:R-:W0:Y:S01]  /*ae40*/  S2R R12, SR_CgaCtaId ;  /* 0x00000000000c7919 */ /* 0x000e220000008800 */
[----:B------:R-:W-:Y:S01]  /*ae50*/  MOV R3, 0x400 ;  /* 0x0000040000037802 */ /* 0x000fe20000000f00 */
[----:B------:R-:W1:Y:S03]  /*ae60*/  @!P3 LDC R5, c[0x0][0x500] ;  /* 0x00014000ff05bb82 */ /* 0x000e660000000800 */
[----:B0-----:R-:W-:Y:S02]  /*ae70*/  LEA R7, R12, R3, 0x18 ;  /* 0x000000030c077211 */ /* 0x001fe400078ec0ff */
[----:B------:R-:W-:-:S03]  /*ae80*/  SHF.L.U32 R3, R2, 0x1f, RZ ;  /* 0x0000001f02037819 */ /* 0x000fc600000006ff */
[----:B------:R-:W-:-:S04]  /*ae90*/  IMAD R12, R4, 0x8, R7 ;  /* 0x00000008040c7824 */ /* 0x000fc800078e0207 */
[----:B------:R-:W0:Y:S02]  /*aea0*/  SYNCS.PHASECHK.TRANS64.TRYWAIT P1, [R12+URZ+0x10], R3 ;  /* 0x000010030c0075a7 */ /* 0x000e24000802017f */
[----:B01----:R-:W-:Y:S05]  /*aeb0*/  @!P1 BRA `(.L_x_298) ;  /* 0x0000000c00a09947 */ /* 0x003fea0003800000 */
.L_x_318:
[----:B------:R-:W-:Y:S01]  /*aec0*/  UPRMT UR7, UR13, 0x9910, URZ ;  /* 0x000099100d077896 */ /* 0x000fe2000800003f */
[----:B------:R1:W-:Y:S03]  /*aed0*/  @!P3 SYNCS.ARRIVE.TRANS64 RZ, [R12+URZ], R5 ;  /* 0x000000050cffb9a7 */ /* 0x0003e6000800003f */
[----:B------:R-:W-:-:S06]  /*aee0*/  UISETP.NE.AND UP0, UPT, UR7, 0x2, UPT ;  /* 0x000000020700788c */ /* 0x000fcc000bf05270 */
[----:B------:R-:W-:-:S13]  /*aef0*/  PLOP3.LUT P1, PT, PT, PT, UP0, 0x80, 0x0 ;  /* 0x000000000000781c */ /* 0x000fda0003f2f008 */
[----:B-1----:R-:W-:Y:S05]  /*af00*/  @P1 BRA `(.L_x_299) ;  /* 0x0000000000041947 */ /* 0x002fea0003800000 */
[----:B------:R-:W-:Y:S01]  /*af10*/  BPT.TRAP 0x1 ;  /* 0x000000040000795c */ /* 0x000fe20000300000 */
.L_x_299:
[----:B------:R-:W-:Y:S05]  /*af20*/  @P0 BRA `(.L_x_300) ;  /* 0x0000000000040947 */ /* 0x000fea0003800000 */
[----:B------:R-:W-:Y:S01]  /*af30*/  BPT.TRAP 0x1 ;  /* 0x000000040000795c */ /* 0x000fe20000300000 */
.L_x_300:
[----:B0-----:R-:W-:Y:S01]  /*af40*/  IMAD R3, R4, 0x4000, R7 ;  /* 0x0000400004037824 */ /* 0x001fe200078e0207 */
[----:B------:R-:W-:Y:S01]  /*af50*/  R2UR UR34, R13 ;  /* 0x000000000d2272ca */ /* 0x000fe200000e0000 */
[----:B------:R-:W-:Y:S01]  /*af60*/  VIADD R14, R14, 0xffffffff ;  /* 0xffffffff0e0e7836 */ /* 0x000fe20000000000 */
[----:B------:R-:W-:Y:S01]  /*af70*/  R2UR UR33, R12 ;  /* 0x000000000c2172ca */ /* 0x000fe200000e0000 */
[----:B------:R-:W-:Y:S01]  /*af80*/  UIADD3 UR14, UP0, UR30, 0xf0, URZ ;  /* 0x000000f01e0e7890 */ /* 0x000fe2000ff1e03f */
[----:B------:R-:W-:Y:S01]  /*af90*/  R2UR UR24, R3 ;  /* 0x00000000031872ca */ /* 0x000fe200000e0000 */
[----:B------:R-:W-:Y:S01]  /*afa0*/  IMAD R3, R4, 0x8000, R9 ;  /* 0x0000800004037824 */ /* 0x000fe200078e0209 */
[----:B------:R-:W-:Y:S01]  /*afb0*/  R2UR UR36, R19 ;  /* 0x00000000132472ca */ /* 0x000fe200000e0000 */
[----:B------:R-:W-:Y:S01]  /*afc0*/  UIADD3 UR44, UP1, UR30, 0x1f0, URZ ;  /* 0x000001f01e2c7890 */ /* 0x000fe2000ff3e03f */
[----:B------:R-:W-:Y:S01]  /*afd0*/  R2UR UR35, R18 ;  /* 0x00000000122372ca */ /* 0x000fe200000e0000 */
[----:B------:R-:W-:Y:S01]  /*afe0*/  IMAD R3, R3, 0x2, R7 ;  /* 0x0000000203037824 */ /* 0x000fe200078e0207 */
[----:B------:R-:W-:Y:S01]  /*aff0*/  R2UR UR19, R6 ;  /* 0x00000000061372ca */ /* 0x000fe200000e0000 */
[----:B------:R-:W-:Y:S01]  /*b000*/  UIADD3.X UR15, URZ, UR31, URZ, UP0, !UPT ;  /* 0x0000001f3f0f7290 */ /* 0x000fe200087fe43f */
[----:B------:R-:W-:Y:S01]  /*b010*/  ISETP.GT.AND P2, PT, R14, 0x1, PT ;  /* 0x000000010e00780c */ /* 0x000fe20003f44270 */
[----:B------:R-:W-:Y:S01]  /*b020*/  UIADD3 UR26, UR34, 0x40, URZ ;  /* 0x00000040221a7890 */ /* 0x000fe2000fffe03f */
[----:B------:R-:W-:Y:S01]  /*b030*/  R2UR UR8, R3 ;  /* 0x00000000030872ca */ /* 0x000fe200000e0000 */
[----:B------:R-:W-:Y:S01]  /*b040*/  UIADD3.X UR45, URZ, UR31, URZ, UP1, !UPT ;  /* 0x0000001f3f2d7290 */ /* 0x000fe20008ffe43f */
[----:B------:R-:W-:Y:S01]  /*b050*/  VIADD R4, R4, 0x1 ;  /* 0x0000000104047836 */ /* 0x000fe20000000000 */
[----:B------:R-:W-:Y:S01]  /*b060*/  UIADD3 UR32, UR24, 0x100, URZ ;  /* 0x0000010018207890 */ /* 0x000fe2000fffe03f */
[----:B------:R-:W-:Y:S01]  /*b070*/  VIADD R13, R13, 0x80 ;  /* 0x000000800d0d7836 */ /* 0x000fe20000000000 */
[----:B------:R-:W-:Y:S01]  /*b080*/  UIADD3 UR24, UR24, 0x2100, URZ ;  /* 0x0000210018187890 */ /* 0x000fe2000fffe03f */
[----:B------:R-:W-:Y:S01]  /*b090*/  UMOV UR22, 0x0 ;  /* 0x0000000000167882 */ /* 0x000fe20000000000 */
[----:B------:R-:W-:Y:S01]  /*b0a0*/  UMOV UR23, 0x10000000 ;  /* 0x1000000000177882 */ /* 0x000fe20000000000 */
[----:B------:R-:W-:Y:S01]  /*b0b0*/  ISETP.NE.AND P1, PT, R4, 0x2, PT ;  /* 0x000000020400780c */ /* 0x000fe20003f25270 */
[----:B------:R-:W-:Y:S01]  /*b0c0*/  UMOV UR25, UR33 ;  /* 0x0000002100197c82 */ /* 0x000fe20008000000 */
[----:B------:R-:W-:Y:S01]  /*b0d0*/  UMOV UR28, UR36 ;  /* 0x00000024001c7c82 */ /* 0x000fe20008000000 */
[----:B------:R-:W-:-:S02]  /*b0e0*/  UMOV UR27, UR35 ;  /* 0x00000023001b7c82 */ /* 0x000fc40008000000 */
[----:B------:R-:W-:Y:S01]  /*b0f0*/  UIADD3 UR16, UR8, 0x8100, URZ ;  /* 0x0000810008107890 */ /* 0x000fe2000fffe03f */
[----:B------:R0:W-:Y:S01]  /*b100*/  UTMALDG.3D [UR32], [UR14], desc[UR22] ;  /* 0x000016200e0075b4 */ /* 0x0001e20008011000 */
[----:B------:R-:W-:Y:S01]  /*b110*/  UIADD3 UR8, UR8, 0x10100, URZ ;  /* 0x0001010008087890 */ /* 0x000fe2000fffe03f */
[----:B------:R-:W-:Y:S01]  /*b120*/  SEL R3, RZ, 0x1, P1 ;  /* 0x00000001ff037807 */ /* 0x000fe20000800000 */
[----:B------:R-:W-:Y:S01]  /*b130*/  UMOV UR7, 0x30000 ;  /* 0x0003000000077882 */ /* 0x000fe20000000000 */
[----:B------:R-:W-:Y:S01]  /*b140*/  UMOV UR17, UR33 ;  /* 0x0000002100117c82 */ /* 0x000fe20008000000 */
[----:B------:R-:W-:Y:S01]  /*b150*/  UMOV UR18, UR34 ;  /* 0x0000002200127c82 */ /* 0x000fe20008000000 */
[----:B------:R-:W-:Y:S01]  /*b160*/  UMOV UR20, UR36 ;  /* 0x0000002400147c82 */ /* 0x000fe20008000000 */
[----:B------:R-:W-:Y:S01]  /*b170*/  UMOV UR9, UR33 ;  /* 0x0000002100097c82 */ /* 0x000fe20008000000 */
[----:B------:R-:W-:Y:S01]  /*b180*/  UMOV UR11, UR19 ;  /* 0x00000013000b7c82 */ /* 0x000fe20008000000 */
[----:B------:R-:W-:Y:S01]  /*b190*/  UMOV UR12, UR36 ;  /* 0x00000024000c7c82 */ /* 0x000fe20008000000 */
[----:B------:R0:W-:Y:S01]  /*b1a0*/  UTMALDG.3D [UR24], [UR14], desc[UR22] ;  /* 0x000016180e0075b4 */ /* 0x0001e20008011000 */
[----:B------:R-:W-:Y:S01]  /*b1b0*/  UMOV UR10, UR26 ;  /* 0x0000001a000a7c82 */ /* 0x000fe20008000000 */
[----:B------:R-:W-:-:S02]  /*b1c0*/  LOP3.LUT R2, R2, R3, RZ, 0x3c, !PT ;  /* 0x0000000302027212 */ /* 0x000fc400078e3cff */
[----:B------:R-:W-:Y:S01]  /*b1d0*/  SEL R4, R4, RZ, P1 ;  /* 0x000000ff04047207 */ /* 0x000fe20000800000 */
[----:B------:R0:W-:Y:S01]  /*b1e0*/  UTMALDG.3D.MULTICAST [UR16], [UR44], UR7, desc[UR22] ;  /* 0x000016102c0073b4 */ /* 0x0001e20008011807 */
[----:B------:R0:W-:Y:S02]  /*b1f0*/  UTMALDG.3D.MULTICAST [UR8], [UR44], UR7, desc[UR22] ;  /* 0x000016082c0073b4 */ /* 0x0001e40008011807 */
[----:B0-----:R-:W-:Y:S05]  /*b200*/  @P2 BRA `(.L_x_301) ;  /* 0xfffffffc000c2947 */ /* 0x001fea000383ffff */
.L_x_297:
[----:B------:R-:W-:Y:S05]  /*b210*/  BSYNC B1 ;  /* 0x0000000000017941 */ /* 0x000fea0003800000 */
.L_x_296:
[----:B------:R-:W-:Y:S01]  /*b220*/  LOP3.LUT P4, RZ, R10, 0xff, RZ, 0xc0, !PT ;  /* 0x000000ff0aff7812 */ /* 0x000fe2000788c0ff */
[----:B------:R-:W-:Y:S01]  /*b230*/  VIADD R8, R8, UR37 ;  /* 0x0000002508087c36 */ /* 0x000fe20008000000 */
[----:B------:R-:W-:Y:S01]  /*b240*/  ULDC.64 UR8, c[0x0][0x650] ;  /* 0x0001940000087ab9 */ /* 0x000fe20000000a00 */
[----:B------:R-:W-:Y:S01]  /*b250*/  BSSY B1, `(.L_x_302) ;  /* 0x000006f000017945 */ /* 0x000fe20003800000 */
[----:B------:R-:W-:Y:S01]  /*b260*/  IMAD.MOV.U32 R18, RZ, RZ, -0x1 ;  /* 0xffffffffff127424 */ /* 0x000fe200078e00ff */
[----:B------:R-:W-:Y:S01]  /*b270*/  PRMT R10, RZ, 0x7610, R10 ;  /* 0x00007610ff0a7816 */ /* 0x000fe2000000000a */
[----:B------:R-:W-:Y:S01]  /*b280*/  IMAD.MOV.U32 R19, RZ, RZ, -0x1 ;  /* 0xffffffffff137424 */ /* 0x000fe200078e00ff */
[C---:B------:R-:W-:Y:S02]  /*b290*/  ISETP.GT.U32.AND P1, PT, R8.reuse, 0x1, PT ;  /* 0x000000010800780c */ /* 0x040fe40003f24070 */
[----:B------:R-:W-:Y:S02]  /*b2a0*/  SHF.R.U32.HI R2, RZ, 0x1, R8 ;  /* 0x00000001ff027819 */ /* 0x000fe40000011608 */
[----:B------:R-:W-:-:S02]  /*b2b0*/  LOP3.LUT R8, R8, 0x1, RZ, 0xc0, !PT ;  /* 0x0000000108087812 */ /* 0x000fc400078ec0ff */
[----:B------:R-:W0:Y:S01]  /*b2c0*/  @P4 S2R R4, SR_CgaCtaId ;  /* 0x0000000000044919 */ /* 0x000e220000008800 */
[----:B------:R-:W-:Y:S02]  /*b2d0*/  @P4 MOV R3, 0x400 ;  /* 0x0000040000034802 */ /* 0x000fe40000000f00 */
[----:B------:R-:W-:-:S04]  /*b2e0*/  LOP3.LUT R2, R2, 0x1, RZ, 0xc0, !PT ;  /* 0x0000000102027812 */ /* 0x000fc800078ec0ff */
[----:B------:R-:W-:Y:S02]  /*b2f0*/  ISETP.NE.U32.AND P2, PT, R2, 0x1, PT ;  /* 0x000000010200780c */ /* 0x000fe40003f45070 */
[----:B0-----:R-:W-:Y:S01]  /*b300*/  @P4 LEA R3, R4, R3, 0x18 ;  /* 0x0000000304034211 */ /* 0x001fe200078ec0ff */
[----:B------:R-:W-:-:S03]  /*b310*/  IMAD.U32 R4, RZ, RZ, UR37 ;  /* 0x00000025ff047e24 */ /* 0x000fc6000f8e00ff */
[----:B------:R0:W-:Y:S01]  /*b320*/  @P4 SYNCS.ARRIVE.TRANS64.A1T0 RZ, [R3+URZ+0x58], RZ ;  /* 0x000058ff03ff49a7 */ /* 0x0001e2000810003f */
[----:B------:R-:W-:Y:S02]  /*b330*/  IADD3 R16, P4, R16, UR38, RZ ;  /* 0x0000002610107c10 */ /* 0x000fe4000ff9e0ff */
[----:B------:R-:W-:Y:S02]  /*b340*/  ISETP.LT.U32.AND P1, PT, R4, 0x2, P1 ;  /* 0x000000020400780c */ /* 0x000fe40000f21070 */
[----:B------:R-:W-:Y:S02]  /*b350*/  IADD3.X R17, R17, UR41, RZ, P4, !PT ;  /* 0x0000002911117c10 */ /* 0x000fe4000a7fe4ff */
[----:B------:R-:W-:Y:S02]  /*b360*/  ISETP.GE.U32.AND P4, PT, R16, UR8, PT ;  /* 0x0000000810007c0c */ /* 0x000fe4000bf86070 */
[----:B0-----:R-:W-:Y:S02]  /*b370*/  SEL R3, RZ, 0x1, !P1 ;  /* 0x00000001ff037807 */ /* 0x001fe40004800000 */
[----:B------:R-:W-:-:S02]  /*b380*/  ISETP.GE.U32.AND.EX P1, PT, R17, UR9, PT, P4 ;  /* 0x0000000911007c0c */ /* 0x000fc4000bf26140 */
[----:B------:R-:W-:-:S04]  /*b390*/  ISETP.GT.U32.AND P2, PT, R4, 0x1, !P2 ;  /* 0x000000010400780c */ /* 0x000fc80005744070 */
[----:B------:R-:W-:-:S04]  /*b3a0*/  SEL R2, RZ, 0x1, !P2 ;  /* 0x00000001ff027807 */ /* 0x000fc80005000000 */
[--C-:B------:R-:W-:Y:S01]  /*b3b0*/  LOP3.LUT R0, R2, R0, R3.reuse, 0x96, !PT ;  /* 0x0000000002007212 */ /* 0x100fe200078e9603 */
[----:B------:R-:W-:Y:S01]  /*b3c0*/  IMAD.MOV.U32 R2, RZ, RZ, -0x1 ;  /* 0xffffffffff027424 */ /* 0x000fe200078e00ff */
[----:B------:R-:W-:Y:S01]  /*b3d0*/  PRMT R3, RZ, 0x7610, R3 ;  /* 0x00007610ff037816 */ /* 0x000fe20000000003 */
[----:B------:R-:W-:Y:S06]  /*b3e0*/  @P1 BRA `(.L_x_303) ;  /* 0x0000000400541947 */ /* 0x000fec0003800000 */
[----:B------:R-:W0:Y:S01]  /*b3f0*/  S2UR UR7, SR_CTAID.X ;  /* 0x00000000000779c3 */ /* 0x000e220000002500 */
[----:B------:R-:W-:Y:S01]  /*b400*/  ULDC.64 UR8, c[0x0][0x628] ;  /* 0x00018a0000087ab9 */ /* 0x000fe20000000a00 */
[----:B------:R-:W-:Y:S01]  /*b410*/  ULDC UR10, c[0x0][0x150] ;  /* 0x00005400000a7ab9 */ /* 0x000fe20000000800 */
[----:B------:R-:W-:Y:S01]  /*b420*/  ISETP.NE.U32.AND P1, PT, RZ, UR8, PT ;  /* 0x00000008ff007c0c */ /* 0x000fe2000bf25070 */
[----:B------:R-:W-:Y:S01]  /*b430*/  ULDC UR11, c[0x0][0x630] ;  /* 0x00018c00000b7ab9 */ /* 0x000fe20000000800 */
[----:B------:R-:W-:Y:S01]  /*b440*/  ULDC UR14, c[0x0][0x154] ;  /* 0x00005500000e7ab9 */ /* 0x000fe20000000800 */
[----:B------:R-:W-:Y:S01]  /*b450*/  IMAD.MOV.U32 R2, RZ, RZ, R16 ;  /* 0x000000ffff027224 */ /* 0x000fe200078e0010 */
[----:B------:R-:W-:Y:S01]  /*b460*/  ISETP.NE.AND.EX P1, PT, RZ, UR9, PT, P1 ;  /* 0x00000009ff007c0c */ /* 0x000fe2000bf25310 */
[----:B------:R-:W1:Y:S01]  /*b470*/  S2UR UR12, SR_CTAID.Y ;  /* 0x00000000000c79c3 */ /* 0x000e620000002600 */
[----:B0-----:R-:W-:-:S05]  /*b480*/  I2FP.F32.U32 R3, UR7 ;  /* 0x0000000700037c45 */ /* 0x001fca0008201000 */
[----:B------:R-:W-:Y:S01]  /*b490*/  FMUL R12, R3, UR10 ;  /* 0x0000000a030c7c20 */ /* 0x000fe20008400000 */
[----:B------:R-:W-:-:S05]  /*b4a0*/  IMAD.MOV.U32 R3, RZ, RZ, R17 ;  /* 0x000000ffff037224 */ /* 0x000fca00078e0011 */
[----:B------:R-:W-:Y:S05]  /*b4b0*/  @!P1 BRA `(.L_x_304) ;  /* 0x0000000000289947 */ /* 0x000fea0003800000 */
[----:B------:R-:W-:Y:S02]  /*b4c0*/  ULDC UR10, c[0x0][0x634] ;  /* 0x00018d00000a7ab9 */ /* 0x000fe40000000800 */
[----:B------:R-:W-:-:S05]  /*b4d0*/  IADD3 R7, P1, R16, UR10, RZ ;  /* 0x0000000a10077c10 */ /* 0x000fca000ff3e0ff */
[----:B------:R-:W-:-:S04]  /*b4e0*/  IMAD.X R13, RZ, RZ, R17, P1 ;  /* 0x000000ffff0d7224 */ /* 0x000fc800008e0611 */
[----:B------:R-:W-:-:S04]  /*b4f0*/  IMAD.WIDE.U32 R4, R13, UR8, RZ ;  /* 0x000000080d047c25 */ /* 0x000fc8000f8e00ff */
[----:B------:R-:W-:-:S04]  /*b500*/  IMAD.WIDE.U32 R4, P1, R7, UR9, R4 ;  /* 0x0000000907047c25 */ /* 0x000fc8000f820004 */
[----:B------:R-:W-:-:S04]  /*b510*/  IMAD.WIDE.U32 R6, R7, UR8, RZ ;  /* 0x0000000807067c25 */ /* 0x000fc8000f8e00ff */
[----:B------:R-:W-:Y:S01]  /*b520*/  IMAD.X R3, RZ, RZ, RZ, P1 ;  /* 0x000000ffff037224 */ /* 0x000fe200008e06ff */
[----:B------:R-:W-:Y:S01]  /*b530*/  IADD3 RZ, P1, R7, R4, RZ ;  /* 0x0000000407ff7210 */ /* 0x000fe20007f3e0ff */
[----:B------:R-:W-:-:S04]  /*b540*/  IMAD.MOV.U32 R2, RZ, RZ, R5 ;  /* 0x000000ffff027224 */ /* 0x000fc800078e0005 */
[----:B------:R-:W-:-:S08]  /*b550*/  IMAD.WIDE.U32.X R2, R13, UR9, R2, P1 ;  /* 0x000000090d027c25 */ /* 0x000fd000088e0402 */
.L_x_304:
[--C-:B------:R-:W-:Y:S01]  /*b560*/  SHF.R.U64 R19, R2, UR11, R3.reuse ;  /* 0x0000000b02137c19 */ /* 0x100fe20008001203 */
[----:B------:R-:W0:Y:S01]  /*b570*/  F2I.U32.TRUNC.NTZ R12, R12 ;  /* 0x0000000c000c7305 */ /* 0x000e22000020f000 */
[----:B------:R-:W-:Y:S01]  /*b580*/  SHF.R.U32.HI R2, RZ, UR11, R3 ;  /* 0x0000000bff027c19 */ /* 0x000fe20008011603 */
[----:B------:R-:W-:Y:S01]  /*b590*/  ULDC.64 UR8, c[0x0][0x620] ;  /* 0x0001880000087ab9 */ /* 0x000fe20000000a00 */
[----:B------:R-:W-:Y:S01]  /*b5a0*/  IADD3 R5, P1, RZ, -R19, RZ ;  /* 0x80000013ff057210 */ /* 0x000fe20007f3e0ff */
[----:B------:R-:W-:Y:S01]  /*b5b0*/  ULDC UR11, c[0x0][0x658] ;  /* 0x00019600000b7ab9 */ /* 0x000fe20000000800 */
[----:B-1----:R-:W-:Y:S01]  /*b5c0*/  I2FP.F32.U32 R4, UR12 ;  /* 0x0000000c00047c45 */ /* 0x002fe20008201000 */
[----:B------:R-:W-:Y:S02]  /*b5d0*/  ULDC UR16, c[0x0][0x648] ;  /* 0x0001920000107ab9 */ /* 0x000fe40000000800 */
[----:B------:R-:W-:Y:S02]  /*b5e0*/  IMAD.X R2, RZ, RZ, ~R2, P1 ;  /* 0x000000ffff027224 */ /* 0x000fe400008e0e02 */
[----:B------:R-:W-:Y:S01]  /*b5f0*/  FMUL R6, R4, UR14 ;  /* 0x0000000e04067c20 */ /* 0x000fe20008400000 */
[----:B------:R-:W-:Y:S01]  /*b600*/  ULDC.64 UR14, c[0x0][0x640] ;  /* 0x00019000000e7ab9 */ /* 0x000fe20000000a00 */
[----:B------:R-:W-:Y:S01]  /*b610*/  IMAD R4, R2, UR8, RZ ;  /* 0x0000000802047c24 */ /* 0x000fe2000f8e02ff */
[----:B------:R-:W-:Y:S01]  /*b620*/  ISETP.NE.U32.AND P1, PT, RZ, UR14, PT ;  /* 0x0000000eff007c0c */ /* 0x000fe2000bf25070 */
[C---:B------:R-:W-:Y:S01]  /*b630*/  IMAD.WIDE.U32 R2, R5.reuse, UR8, R16 ;  /* 0x0000000805027c25 */ /* 0x040fe2000f8e0010 */
[----:B0-----:R-:W-:Y:S01]  /*b640*/  R2UR UR8, R12 ;  /* 0x000000000c0872ca */ /* 0x001fe200000e0000 */
[----:B------:R-:W0:Y:S01]  /*b650*/  F2I.U32.TRUNC.NTZ R6, R6 ;  /* 0x0000000600067305 */ /* 0x000e22000020f000 */
[----:B------:R-:W1:Y:S01]  /*b660*/  LDC R12, c[0x0][0x610] ;  /* 0x00018400ff0c7b82 */ /* 0x000e620000000800 */
[----:B------:R-:W-:Y:S01]  /*b670*/  IMAD R5, R5, UR9, R4 ;  /* 0x0000000905057c24 */ /* 0x000fe2000f8e0204 */
[----:B------:R-:W-:Y:S01]  /*b680*/  ULDC UR9, c[0x0][0x618] ;  /* 0x0001860000097ab9 */ /* 0x000fe20000000800 */
[----:B------:R-:W-:-:S02]  /*b690*/  ISETP.NE.AND.EX P1, PT, RZ, UR15, PT, P1 ;  /* 0x0000000fff007c0c */ /* 0x000fc4000bf25310 */
[----:B------:R-:W-:-:S05]  /*b6a0*/  IMAD.IADD R3, R3, 0x1, R5 ;  /* 0x0000000103037824 */ /* 0x000fca00078e0205 */
[--C-:B------:R-:W-:Y:S02]  /*b6b0*/  SHF.R.U64 R14, R2, UR9, R3.reuse ;  /* 0x00000009020e7c19 */ /* 0x100fe40008001203 */
[----:B------:R-:W-:Y:S01]  /*b6c0*/  SHF.R.U32.HI R3, RZ, UR9, R3 ;  /* 0x00000009ff037c19 */ /* 0x000fe20008011603 */
[----:B------:R-:W-:Y:S01]  /*b6d0*/  ULDC UR9, c[0x0][0x608] ;  /* 0x0001820000097ab9 */ /* 0x000fe20000000800 */
[----:B0-----:R-:W-:Y:S02]  /*b6e0*/  R2UR UR10, R6 ;  /* 0x00000000060a72ca */ /* 0x001fe400000e0000 */
[--C-:B------:R-:W-:Y:S02]  /*b6f0*/  SHF.R.U64 R15, R14, UR9, R3.reuse ;  /* 0x000000090e0f7c19 */ /* 0x100fe40008001203 */
[----:B------:R-:W-:Y:S01]  /*b700*/  SHF.R.U32.HI R2, RZ, UR9, R3 ;  /* 0x00000009ff027c19 */ /* 0x000fe20008011603 */
[----:B------:R-:W-:-:S03]  /*b710*/  UIADD3 UR9, -UR8, URZ, URZ ;  /* 0x0000003f08097290 */ /* 0x000fc6000fffe13f */
[--C-:B------:R-:W-:Y:S01]  /*b720*/  SHF.R.U64 R21, R15, UR11, R2.reuse ;  /* 0x0000000b0f157c19 */ /* 0x100fe20008001202 */
[----:B------:R-:W-:Y:S01]  /*b730*/  ULDC UR8, c[0x0][0x144] ;  /* 0x0000510000087ab9 */ /* 0x000fe20000000800 */
[----:B------:R-:W-:-:S03]  /*b740*/  SHF.R.U32.HI R3, RZ, UR11, R2 ;  /* 0x0000000bff037c19 */ /* 0x000fc60008011602 */
[----:B------:R-:W-:Y:S01]  /*b750*/  IMAD.MOV.U32 R2, RZ, RZ, R21 ;  /* 0x000000ffff027224 */ /* 0x000fe200078e0015 */
[----:B------:R-:W-:Y:S06]  /*b760*/  @!P1 BRA `(.L_x_305) ;  /* 0x0000000000289947 */ /* 0x000fec0003800000 */
        /* <DEDUP_REMOVED lines=10> */
.L_x_305:
[----:B------:R-:W-:Y:S01]  /*b810*/  UISETP.NE.AND UP0, UPT, UR40, URZ, UPT ;  /* 0x0000003f2800728c */ /* 0x000fe2000bf05270 */
[----:B------:R-:W-:Y:S01]  /*b820*/  SHF.R.U64 R3, R2, UR16, R3 ;  /* 0x0000001002037c19 */ /* 0x000fe20008001203 */
[----:B------:R-:W-:Y:S01]  /*b830*/  UIADD3 UR10, -UR10, URZ, URZ ;  /* 0x0000003f0a0a7290 */ /* 0x000fe2000fffe13f */
[----:B------:R-:W-:Y:S01]  /*b840*/  LOP3.LUT R2, R15, UR6, RZ, 0xc0, !PT ;  /* 0x000000060f027c12 */ /* 0x000fe2000f8ec0ff */
[----:B------:R-:W-:Y:S01]  /*b850*/  UIMAD UR7, UR8, UR9, UR7 ;  /* 0x00000009080772a4 */ /* 0x000fe2000f8e0207 */
[----:B------:R-:W-:Y:S01]  /*b860*/  LOP3.LUT R5, R14, UR4, RZ, 0xc0, !PT ;  /* 0x000000040e057c12 */ /* 0x000fe2000f8ec0ff */
[----:B------:R-:W-:Y:S01]  /*b870*/  IMAD.MOV R4, RZ, RZ, -R3 ;  /* 0x000000ffff047224 */ /* 0x000fe200078e0a03 */
[----:B------:R-:W-:Y:S01]  /*b880*/  ULDC UR8, c[0x0][0x148] ;  /* 0x0000520000087ab9 */ /* 0x000fe20000000800 */
[----:B------:R-:W-:Y:S01]  /*b890*/  IMAD R3, R3, UR5, R2 ;  /* 0x0000000503037c24 */ /* 0x000fe2000f8e0202 */
[----:B------:R-:W-:Y:S02]  /*b8a0*/  PLOP3.LUT P1, PT, PT, PT, UP0, 0x80, 0x0 ;  /* 0x000000000000781c */ /* 0x000fe40003f2f008 */
[----:B------:R-:W-:-:S03]  /*b8b0*/  @UP0 UIMAD UR7, UR8, UR10, UR12 ;  /* 0x0000000a080702a4 */ /* 0x000fc6000f8e020c */
[----:B------:R-:W-:Y:S02]  /*b8c0*/  ULDC UR8, c[0x0][0x638] ;  /* 0x00018e0000087ab9 */ /* 0x000fe40000000800 */
[----:B------:R-:W-:Y:S02]  /*b8d0*/  IMAD R2, R4, UR8, R21 ;  /* 0x0000000804027c24 */ /* 0x000fe4000f8e0215 */
[----:B-1----:R-:W-:Y:S01]  /*b8e0*/  IMAD R12, R3, R12, UR7 ;  /* 0x00000007030c7e24 */ /* 0x002fe2000f8e020c */
[----:B------:R-:W-:Y:S01]  /*b8f0*/  ULDC UR7, c[0x0][0x600] ;  /* 0x0001800000077ab9 */ /* 0x000fe20000000800 */
[----:B------:R-:W-:Y:S02]  /*b900*/  IMAD.MOV.U32 R3, RZ, RZ, 0x1 ;  /* 0x00000001ff037424 */ /* 0x000fe400078e00ff */
[----:B------:R-:W-:-:S05]  /*b910*/  IMAD R5, R2, UR7, R5 ;  /* 0x0000000702057c24 */ /* 0x000fca000f8e0205 */
[----:B------:R-:W-:Y:S02]  /*b920*/  SEL R2, R5, R12, !P1 ;  /* 0x0000000c05027207 */ /* 0x000fe40004800000 */
[----:B------:R-:W-:-:S07]  /*b930*/  SEL R18, R12, R5, !P1 ;  /* 0x000000050c127207 */ /* 0x000fce0004800000 */
.L_x_303:
[----:B------:R-:W-:Y:S05]  /*b940*/  BSYNC B1 ;  /* 0x0000000000017941 */ /* 0x000fea0003800000 */
.L_x_302:
[----:B------:R-:W-:-:S13]  /*b950*/  LOP3.LUT P1, RZ, R3, 0xff, RZ, 0xc0, !PT ;  /* 0x000000ff03ff7812 */ /* 0x000fda000782c0ff */
[----:B------:R-:W-:Y:S05]  /*b960*/  @P1 BRA `(.L_x_306) ;  /* 0xfffffff400001947 */ /* 0x000fea000383ffff */
[----:B------:R-:W-:Y:S05]  /*b970*/  BSYNC B0 ;  /* 0x0000000000007941 */ /* 0x000fea0003800000 */
.L_x_294:
[----:B------:R-:W-:-:S03]  /*b980*/  UMOV UR7, 0xffffffff ;  /* 0xffffffff00077882 */ /* 0x000fc60000000000 */
[----:B------:R-:W-:Y:S05]  /*b990*/  BRA.DIV UR7, `(.L_x_307) ;  /* 0x0000000207fc7947 */ /* 0x000fea000b800000 */
[----:B------:R-:W-:-:S13]  /*b9a0*/  ELECT P6, URZ, PT ;  /* 0x00000000003f782f */ /* 0x000fda00038c0000 */
.L_x_321:
[----:B------:R-:W-:Y:S04]  /*b9b0*/  BSSY B0, `(.L_x_308) ;  /* 0x000001a000007945 */ /* 0x000fe80003800000 */
[----:B------:R-:W-:Y:S05]  /*b9c0*/  @!P6 BRA `(.L_x_309) ;  /* 0x000000000060e947 */ /* 0x000fea0003800000 */
[----:B------:R-:W-:-:S04]  /*b9d0*/  ULOP3.LUT UR7, UR42, 0x2, URZ, 0xfc, !UPT ;  /* 0x000000022a077892 */ /* 0x000fc8000f8efc3f */
[----:B------:R-:W-:-:S06]  /*b9e0*/  UISETP.NE.AND UP0, UPT, UR7, 0x3, UPT ;  /* 0x000000030700788c */ /* 0x000fcc000bf05270 */
[----:B------:R-:W-:-:S13]  /*b9f0*/  PLOP3.LUT P0, PT, PT, PT, UP0, 0x80, 0x0 ;  /* 0x000000000000781c */ /* 0x000fda0003f0f008 */
[----:B------:R-:W-:Y:S05]  /*ba00*/  @!P0 BRA `(.L_x_310) ;  /* 0x0000000000048947 */ /* 0x000fea0003800000 */
[----:B------:R-:W-:Y:S01]  /*ba10*/  BPT.TRAP 0x1 ;  /* 0x000000040000795c */ /* 0x000fe20000300000 */
.L_x_310:
[----:B------:R-:W0:Y:S01]  /*ba20*/  S2R R3, SR_CgaCtaId ;  /* 0x0000000000037919 */ /* 0x000e220000008800 */
[----:B------:R-:W-:-:S04]  /*ba30*/  MOV R2, 0x400 ;  /* 0x0000040000027802 */ /* 0x000fc80000000f00 */
[----:B0-----:R-:W-:Y:S02]  /*ba40*/  LEA R3, R3, R2, 0x18 ;  /* 0x0000000203037211 */ /* 0x001fe400078ec0ff */
[----:B------:R-:W-:-:S03]  /*ba50*/  SHF.L.U32 R2, R0, 0x1f, RZ ;  /* 0x0000001f00027819 */ /* 0x000fc600000006ff */
[----:B------:R-:W-:-:S04]  /*ba60*/  VIADD R3, R3, 0x10 ;  /* 0x0000001003037836 */ /* 0x000fc80000000000 */
[C---:B------:R-:W-:Y:S02]  /*ba70*/  IMAD R7, R8.reuse, 0x8, R3 ;  /* 0x0000000808077824 */ /* 0x040fe400078e0203 */
[----:B------:R-:W-:Y:S02]  /*ba80*/  VIADD R8, R8, 0x1 ;  /* 0x0000000108087836 */ /* 0x000fe40000000000 */
[----:B------:R-:W0:Y:S03]  /*ba90*/  SYNCS.PHASECHK.TRANS64.TRYWAIT P0, [R7+URZ], R2 ;  /* 0x00000002070075a7 */ /* 0x000e26000800017f */
[----:B------:R-:W-:-:S04]  /*baa0*/  ISETP.NE.AND P1, PT, R8, 0x2, PT ;  /* 0x000000020800780c */ /* 0x000fc80003f25270 */
[----:B------:R-:W-:Y:S02]  /*bab0*/  SEL R5, RZ, 0x1, P1 ;  /* 0x00000001ff057807 */ /* 0x000fe40000800000 */
[----:B------:R-:W-:Y:S02]  /*bac0*/  SEL R8, R8, RZ, P1 ;  /* 0x000000ff08087207 */ /* 0x000fe40000800000 */
[----:B------:R-:W-:Y:S01]  /*bad0*/  LOP3.LUT R0, R0, R5, RZ, 0x3c, !PT ;  /* 0x0000000500007212 */ /* 0x000fe200078e3cff */
[----:B0-----:R-:W-:Y:S06]  /*bae0*/  @!P0 BRA `(.L_x_311) ;  /* 0x0000000000c88947 */ /* 0x001fec0003800000 */
.L_x_322:
[----:B------:R-:W-:Y:S01]  /*baf0*/  IMAD R3, R8, 0x8, R3 ;  /* 0x0000000808037824 */ /* 0x000fe200078e0203 */
[----:B------:R-:W-:-:S07]  /*bb00*/  SHF.L.U32 R0, R0, 0x1f, RZ ;  /* 0x0000001f00007819 */ /* 0x000fce00000006ff */
.L_x_312:
[----:B-1----:R1:W2:Y:S02]  /*bb10*/  SYNCS.PHASECHK.TRANS64.TRYWAIT P0, [R3+URZ], R0 ;  /* 0x00000000030075a7 */ /* 0x0022a4000800017f */
[----:B--2---:R-:W-:Y:S05]  /*bb20*/  @!P0 NANOSLEEP.SYNCS 0x989680 ;  /* 0x009896800000895d */ /* 0x004fea0003900000 */
[----:B------:R-:W2:Y:S02]  /*bb30*/  @!P0 SYNCS.PHASECHK.TRANS64 P0, [R3+URZ], R0 ;  /* 0x00000000030085a7 */ /* 0x000ea4000800007f */
[----:B--2---:R-:W-:Y:S05]  /*bb40*/  @!P0 BRA `(.L_x_312) ;  /* 0xfffffffc00f08947 */ /* 0x004fea000383ffff */
.L_x_309:
[----:B------:R-:W-:Y:S05]  /*bb50*/  BSYNC B0 ;  /* 0x0000000000007941 */ /* 0x000fea0003800000 */
.L_x_308:
[----:B------:R-:W-:Y:S05]  /*bb60*/  EXIT ;  /* 0x000000000000794d */ /* 0x000fea0003800000 */
.L_x_18:
[----:B0-----:R0:W1:Y:S02]  /*bb70*/  SYNCS.PHASECHK.TRANS64.TRYWAIT P0, [R159+URZ], R0 ;  /* 0x000000009f0075a7 */ /* 0x001064000800017f */
[----:B-1----:R-:W-:Y:S05]  /*bb80*/  @!P0 NANOSLEEP.SYNCS 0x989680 ;  /* 0x009896800000895d */ /* 0x002fea0003900000 */
[----:B------:R-:W1:Y:S02]  /*bb90*/  @!P0 SYNCS.PHASECHK.TRANS64 P0, [R159+URZ], R0 ;  /* 0x000000009f0085a7 */ /* 0x000e64000800007f */
[----:B-1----:R-:W-:Y:S05]  /*bba0*/  @!P0 BRA `(.L_x_18) ;  /* 0xfffffffc00f08947 */ /* 0x002fea000383ffff */
[----:B------:R-:W-:Y:S05]  /*bbb0*/  BRA `(.L_x_313) ;  /* 0xffffff5800f47947 */ /* 0x000fea000383ffff */
.L_x_23:
[----:B-1----:R1:W2:Y:S02]  /*bbc0*/  SYNCS.PHASECHK.TRANS64.TRYWAIT P1, [R3+URZ], R0 ;  /* 0x00000000030075a7 */ /* 0x0022a4000802017f */
[----:B--2---:R-:W-:Y:S05]  /*bbd0*/  @!P1 NANOSLEEP.SYNCS 0x989680 ;  /* 0x009896800000995d */ /* 0x004fea0003900000 */
[----:B------:R-:W2:Y:S02]  /*bbe0*/  @!P1 SYNCS.PHASECHK.TRANS64 P1, [R3+URZ], R0 ;  /* 0x00000000030095a7 */ /* 0x000ea4000802007f */
[----:B--2---:R-:W-:Y:S05]  /*bbf0*/  @!P1 BRA `(.L_x_23) ;  /* 0xfffffffc00f09947 */ /* 0x004fea000383ffff */
[----:B------:R-:W-:Y:S05]  /*bc00*/  BRA `(.L_x_22) ;  /* 0xffffff5c00647947 */ /* 0x000fea000383ffff */
.L_x_28:
[----:B-1----:R-:W-:-:S04]  /*bc10*/  IMAD.U32 R5, RZ, RZ, UR7 ;  /* 0x00000007ff057e24 */ /* 0x002fc8000f8e00ff */
[----:B------:R1:W2:Y:S03]  /*bc20*/  SYNCS.PHASECHK.TRANS64.TRYWAIT P1, [R5+URZ], R4 ;  /* 0x00000004050075a7 */ /* 0x0002a6000802017f */
[----:B--2---:R-:W-:Y:S05]  /*bc30*/  @!P1 NANOSLEEP.SYNCS 0x989680 ;  /* 0x009896800000995d */ /* 0x004fea0003900000 */
[----:B------:R-:W2:Y:S02]  /*bc40*/  @!P1 SYNCS.PHASECHK.TRANS64 P1, [R5+URZ], R4 ;  /* 0x00000004050095a7 */ /* 0x000ea4000802007f */
[----:B--2---:R-:W-:Y:S05]  /*bc50*/  @!P1 BRA `(.L_x_28) ;  /* 0xfffffffc00ec9947 */ /* 0x004fea000383ffff */
[----:B------:R-:W-:Y:S05]  /*bc60*/  BRA `(.L_x_27) ;  /* 0xffffff6000c07947 */ /* 0x000fea000383ffff */
.L_x_34:
[----:B0-----:R0:W1:Y:S02]  /*bc70*/  SYNCS.PHASECHK.TRANS64.TRYWAIT P0, [R159+URZ+0x10], R0 ;  /* 0x000010009f0075a7 */ /* 0x001064000800017f */
[----:B-1----:R-:W-:Y:S05]  /*bc80*/  @!P0 NANOSLEEP.SYNCS 0x989680 ;  /* 0x009896800000895d */ /* 0x002fea0003900000 */
[----:B------:R-:W1:Y:S02]  /*bc90*/  @!P0 SYNCS.PHASECHK.TRANS64 P0, [R159+URZ+0x10], R0 ;  /* 0x000010009f0085a7 */ /* 0x000e64000800007f */
[----:B-1----:R-:W-:Y:S05]  /*bca0*/  @!P0 BRA `(.L_x_34) ;  /* 0xfffffffc00f08947 */ /* 0x002fea000383ffff */
[----:B------:R-:W-:Y:S05]  /*bcb0*/  BRA `(.L_x_314) ;  /* 0xffffff6800a07947 */ /* 0x000fea000383ffff */
.L_x_295:
[----:B------:R-:W-:Y:S01]  /*bcc0*/  BSSY B1, `(.L_x_315) ;  /* 0x0000006000017945 */ /* 0x000fe20003800000 */
[----:B------:R-:W-:-:S07]  /*bcd0*/  IMAD.MOV.U32 R15, RZ, RZ, -0x1 ;  /* 0xffffffffff0f7424 */ /* 0x000fce00078e00ff */
[----:B------:R-:W-:Y:S05]  /*bce0*/  WARPSYNC.COLLECTIVE R15, `(.L_x_316) ;  /* 0x000000000f0c7348 */ /* 0x000fea0003c00000 */
[----:B------:R-:W-:Y:S02]  /*bcf0*/  ELECT P6, UR62, PT ;  /* 0x00000000003e782f */ /* 0x000fe400038c0000 */
[----:B------:R-:W-:Y:S01]  /*bd00*/  MOV R14, UR62 ;  /* 0x0000003e000e7c02 */ /* 0x000fe20008000f00 */
[----:B------:R-:W-:Y:S10]  /*bd10*/  ENDCOLLECTIVE ;  /* 0x000000000000791b */ /* 0x000ff40003800000 */
.L_x_316:
[----:B------:R-:W-:Y:S05]  /*bd20*/  BSYNC B1 ;  /* 0x0000000000017941 */ /* 0x000fea0003800000 */
.L_x_315:
[----:B------:R-:W-:Y:S05]  /*bd30*/  BRA `(.L_x_317) ;  /* 0xfffffff000187947 */ /* 0x000fea000383ffff */
.L_x_298:
[----:B0-----:R0:W1:Y:S02]  /*bd40*/  SYNCS.PHASECHK.TRANS64.TRYWAIT P1, [R12+URZ+0x10], R3 ;  /* 0x000010030c0075a7 */ /* 0x001064000802017f */
[----:B-1----:R-:W-:Y:S05]  /*bd50*/  @!P1 NANOSLEEP.SYNCS 0x989680 ;  /* 0x009896800000995d */ /* 0x002fea0003900000 */
[----:B------:R-:W1:Y:S02]  /*bd60*/  @!P1 SYNCS.PHASECHK.TRANS64 P1, [R12+URZ+0x10], R3 ;  /* 0x000010030c0095a7 */ /* 0x000e64000802007f */
[----:B-1----:R-:W-:Y:S05]  /*bd70*/  @!P1 BRA `(.L_x_298) ;  /* 0xfffffffc00f09947 */ /* 0x002fea000383ffff */
[----:B------:R-:W-:Y:S05]  /*bd80*/  BRA `(.L_x_318) ;  /* 0xfffffff0004c7947 */ /* 0x000fea000383ffff */
.L_x_307:
[----:B------:R-:W-:Y:S01]  /*bd90*/  BSSY B0, `(.L_x_319) ;  /* 0x0000006000007945 */ /* 0x000fe20003800000 */
[----:B------:R-:W-:-:S07]  /*bda0*/  IMAD.MOV.U32 R15, RZ, RZ, -0x1 ;  /* 0xffffffffff0f7424 */ /* 0x000fce00078e00ff */
[----:B------:R-:W-:Y:S05]  /*bdb0*/  WARPSYNC.COLLECTIVE R15, `(.L_x_320) ;  /* 0x000000000f0c7348 */ /* 0x000fea0003c00000 */
[----:B------:R-:W-:Y:S02]  /*bdc0*/  ELECT P6, UR62, PT ;  /* 0x00000000003e782f */ /* 0x000fe400038c0000 */
[----:B------:R-:W-:Y:S01]  /*bdd0*/  MOV R14, UR62 ;  /* 0x0000003e000e7c02 */ /* 0x000fe20008000f00 */
[----:B------:R-:W-:Y:S10]  /*bde0*/  ENDCOLLECTIVE ;  /* 0x000000000000791b */ /* 0x000ff40003800000 */
.L_x_320:
[----:B------:R-:W-:Y:S05]  /*bdf0*/  BSYNC B0 ;  /* 0x0000000000007941 */ /* 0x000fea0003800000 */
.L_x_319:
[----:B------:R-:W-:Y:S05]  /*be00*/  BRA `(.L_x_321) ;  /* 0xfffffff800e87947 */ /* 0x000fea000383ffff */
.L_x_311:
[----:B0-----:R0:W1:Y:S02]  /*be10*/  SYNCS.PHASECHK.TRANS64.TRYWAIT P0, [R7+URZ], R2 ;  /* 0x00000002070075a7 */ /* 0x001064000800017f */
[----:B-1----:R-:W-:Y:S05]  /*be20*/  @!P0 NANOSLEEP.SYNCS 0x989680 ;  /* 0x009896800000895d */ /* 0x002fea0003900000 */
[----:B------:R-:W1:Y:S02]  /*be30*/  @!P0 SYNCS.PHASECHK.TRANS64 P0, [R7+URZ], R2 ;  /* 0x00000002070085a7 */ /* 0x000e64000800007f */
[----:B-1----:R-:W-:Y:S05]  /*be40*/  @!P0 BRA `(.L_x_311) ;  /* 0xfffffffc00f08947 */ /* 0x002fea000383ffff */
[----:B------:R-:W-:Y:S05]  /*be50*/  BRA `(.L_x_322) ;  /* 0xfffffffc00247947 */ /* 0x000fea000383ffff */
.L_x_323:
[----:B------:R-:W-:-:S00]  /*be60*/  BRA `(.L_x_323) ;  /* 0xfffffffc00fc7947 */ /* 0x000fc0000383ffff */
[----:B------:R-:W-:-:S00]  /*be70*/  NOP ;  /* 0x0000000000007918 */ /* 0x000fc00000000000 */
        /* <DEDUP_REMOVED lines=8> */
.L_x_324:


//--------------------- .nv.global.init           --------------------------
	.section	.nv.global.init,"aw",@progbits
.nv.global.init:
	.type		$str$22,@object
	.size		$str$22,($str$23 - $str$22)
$str$22:
        /*0000*/ 	.byte	0x6b, 0x5f, 0x74, 0x69, 0x6c, 0x65, 0x5f, 0x63, 0x6f, 0x75, 0x6e, 0x74, 0x20, 0x3e, 0x3d, 0x20
        /*0010*/ 	.byte	0x31, 0x00
	.type		$str$23,@object
	.size		$str$23,(__unnamed_1 - $str$23)
$str$23:
        /*0012*/ 	.byte	0x2f, 0x74, 0x6d, 0x70, 0x2f, 0x63, 0x75, 0x74, 0x6c, 0x61, 0x73, 0x73, 0x5f, 0x73, 0x77, 0x65
        /*0022*/ 	.byte	0x65, 0x70, 0x5f, 0x73, 0x72, 0x63, 0x2f, 0x69, 0x6e, 0x63, 0x6c, 0x75, 0x64, 0x65, 0x2f, 0x63
        /*0032*/ 	.byte	0x75, 0x74, 0x6c, 0x61, 0x73, 0x73, 0x2f, 0x67, 0x65, 0x6d, 0x6d, 0x2f, 0x63, 0x6f, 0x6c, 0x6c
        /*0042*/ 	.byte	0x65, 0x63, 0x74, 0x69, 0x76, 0x65, 0x2f, 0x73, 0x6d, 0x39, 0x30, 0x5f, 0x6d, 0x6d, 0x61, 0x5f
        /*0052*/ 	.byte	0x74, 0x6d, 0x61, 0x5f, 0x67, 0x6d, 0x6d, 0x61, 0x5f, 0x73, 0x73, 0x5f, 0x77, 0x61, 0x72, 0x70
        /*0062*/ 	.byte	0x73, 0x70, 0x65, 0x63, 0x69, 0x61, 0x6c, 0x69, 0x7a, 0x65, 0x64, 0x2e, 0x68, 0x70, 0x70, 0x00
	.type		__unnamed_1,@object
	.size		__unnamed_1,(.L_0 - __unnamed_1)
__unnamed_1:
        /*0072*/ 	.byte	0x76, 0x6f, 0x69, 0x64, 0x20, 0x63, 0x75, 0x74, 0x6c, 0x61, 0x73, 0x73, 0x3a, 0x3a, 0x67, 0x65
        /* <DEDUP_REMOVED lines=180> */
        /*0bc2*/ 	.byte	0x65, 0x3a, 0x3a, 0x69, 0x64, 0x65, 0x6e, 0x74, 0x69, 0x74, 0x79, 0x5d, 0x00
.L_0:


//--------------------- .nv.shared._ZN7cutlass13device_kernelINS_4gemm6kernel13GemmUniversalIN4cute5tupleIJiiiiEEENS1_10collective13CollectiveMmaINS1_34MainloopSm90TmaGmmaWarpSpecializedILi2ENS5_IJNS4_1CILi2EEENSA_ILi1EEESC_EEENS1_32KernelTmaWarpSpecializedPingpongEEENS5_IJNSA_ILi64EEENSA_ILi256EEENSA_ILi128EEEEEENS_10bfloat16_tENS5_IJlSC_lEEESK_SL_NS4_8TiledMMAINS4_8MMA_AtomIJNS4_4SM904GMMA28MMA_64x256x16_F32BF16BF16_SSILNSP_5MajorE0ELSR_0ELNSP_7ScaleInE1ELSS_1EEEEEENS4_6LayoutINS5_IJSC_SC_SC_EEENS5_IJNSA_ILi0EEESX_SX_EEEEENS5_IJNS4_10UnderscoreES10_S10_EEEEENS4_13SM90_TMA_LOADENS4_14ComposedLayoutINS4_7SwizzleILi3ELi4ELi3EEENS4_18smem_ptr_flag_bitsILi16EEENSV_INS5_IJNSA_ILi8EEESG_EEENS5_IJSG_SC_EEEEEEEvNS4_8identityENS4_23SM90_TMA_LOAD_MULTICASTES1D_vS1E_EENS_8epilogue10collective6detail29Sm90TmaWarpSpecializedAdapterINS1I_15DefaultEpilogueISK_SL_SL_NS1H_6thread17LinearCombinationISK_Li1EffLNS1M_9ScaleType4KindE0ELNS_15FloatRoundStyleE2ESK_EENS1_15EpilogueDefaultEEEEEvvEEEEvNT_6ParamsE --------------------------
	.section	.nv.shared._ZN7cutlass13device_kernelINS_4gemm6kernel13GemmUniversalIN4cute5tupleIJiiiiEEENS1_10collective13CollectiveMmaINS1_34MainloopSm90TmaGmmaWarpSpecializedILi2ENS5_IJNS4_1CILi2EEENSA_ILi1EEESC_EEENS1_32KernelTmaWarpSpecializedPingpongEEENS5_IJNSA_ILi64EEENSA_ILi256EEENSA_ILi128EEEEEENS_10bfloat16_tENS5_IJlSC_lEEESK_SL_NS4_8TiledMMAINS4_8MMA_AtomIJNS4_4SM904GMMA28MMA_64x256x16_F32BF16BF16_SSILNSP_5MajorE0ELSR_0ELNSP_7ScaleInE1ELSS_1EEEEEENS4_6LayoutINS5_IJSC_SC_SC_EEENS5_IJNSA_ILi0EEESX_SX_EEEEENS5_IJNS4_10UnderscoreES10_S10_EEEEENS4_13SM90_TMA_LOADENS4_14ComposedLayoutINS4_7SwizzleILi3ELi4ELi3EEENS4_18smem_ptr_flag_bitsILi16EEENSV_INS5_IJNSA_ILi8EEESG_EEENS5_IJSG_SC_EEEEEEEvNS4_8identityENS4_23SM90_TMA_LOAD_MULTICASTES1D_vS1E_EENS_8epilogue10collective6detail29Sm90TmaWarpSpecializedAdapterINS1I_15DefaultEpilogueISK_SL_SL_NS1H_6thread17LinearCombinationISK_Li1EffLNS1M_9ScaleType4KindE0ELNS_15FloatRoundStyleE2ESK_EENS1_15EpilogueDefaultEEEEEvvEEEEvNT_6ParamsE,"aw",@nobits
	.sectionflags	@""
	.align	16
	.zero		1024


//--------------------- .nv.shared.reserved.0     --------------------------
	.section	.nv.shared.reserved.0,"aw",@nobits
	.weak		__nv_reservedSMEM_offset_0_alias
	.size		__nv_reservedSMEM_offset_0_alias, 0, 0
	.other		__nv_reservedSMEM_offset_0_alias,@"STO_CUDA_RESERVED_SHARED STV_DEFAULT"
__nv_reservedSMEM_offset_0_alias:
	.zero		0


//--------------------- .nv.global                --------------------------
	.section	.nv.global,"aw",@nobits
.nv.global:
	.type		_ZN40_INTERNAL_0c38a75f_4_k_cu_04728dfe_278844cute1_E,@object
	.size		_ZN40_INTERNAL_0c38a75f_4_k_cu_04728dfe_278844cute1_E,(_ZN40_INTERNAL_0c38a75f_4_k_cu_04728dfe_278844cuda3std3__45__cpo6cbeginE - _ZN40_INTERNAL_0c38a75f_4_k_cu_04728dfe_278844cute1_E)
_ZN40_INTERNAL_0c38a75f_4_k_cu_04728dfe_278844cute1_E:
	.zero		1
	.type		_ZN40_INTERNAL_0c38a75f_4_k_cu_04728dfe_278844cuda3std3__45__cpo6cbeginE,@object
	.size		_ZN40_INTERNAL_0c38a75f_4_k_cu_04728dfe_278844cuda3std3__45__cpo6cbeginE,(_ZN40_INTERNAL_0c38a75f_4_k_cu_04728dfe_278844cuda3std3__48in_placeE - _ZN40_INTERNAL_0c38a75f_4_k_cu_04728dfe_278844cuda3std3__45__cpo6cbeginE)
_ZN40_INTERNAL_0c38a75f_4_k_cu_04728dfe_278844cuda3std3__45__cpo6cbeginE:
	.zero		1
	.type		_ZN40_INTERNAL_0c38a75f_4_k_cu_04728dfe_278844cuda3std3__48in_placeE,@object
	.size		_ZN40_INTERNAL_0c38a75f_4_k_cu_04728dfe_278844cuda3std3__48in_placeE,(_ZN40_INTERNAL_0c38a75f_4_k_cu_04728dfe_278844cuda3std6ranges3__45__cpo9iter_moveE - _ZN40_INTERNAL_0c38a75f_4_k_cu_04728dfe_278844cuda3std3__48in_placeE)
_ZN40_INTERNAL_0c38a75f_4_k_cu_04728dfe_278844cuda3std3__48in_placeE:
	.zero		1
	.type		_ZN40_INTERNAL_0c38a75f_4_k_cu_04728dfe_278844cuda3std6ranges3__45__cpo9iter_moveE,@object
	.size		_ZN40_INTERNAL_0c38a75f_4_k_cu_04728dfe_278844cuda3std6ranges3__45__cpo9iter_moveE,(_ZN40_INTERNAL_0c38a75f_4_k_cu_04728dfe_278844cuda3std3__45__cpo5beginE - _ZN40_INTERNAL_0c38a75f_4_k_cu_04728dfe_278844cuda3std6ranges3__45__cpo9iter_moveE)
_ZN40_INTERNAL_0c38a75f_4_k_cu_04728dfe_278844cuda3std6ranges3__45__cpo9iter_moveE:
	.zero		1
	.type		_ZN40_INTERNAL_0c38a75f_4_k_cu_04728dfe_278844cuda3std3__45__cpo5beginE,@object
	.size		_ZN40_INTERNAL_0c38a75f_4_k_cu_04728dfe_278844cuda3std3__45__cpo5beginE,(_ZN40_INTERNAL_0c38a75f_4_k_cu_04728dfe_278844cuda3std3__442_GLOBAL__N__0c38a75f_4_k_cu_04728dfe_278846ignoreE - _ZN40_INTERNAL_0c38a75f_4_k_cu_04728dfe_278844cuda3std3__45__cpo5beginE)
_ZN40_INTERNAL_0c38a75f_4_k_cu_04728dfe_278844cuda3std3__45__cpo5beginE:
	.zero		1
	.type		_ZN40_INTERNAL_0c38a75f_4_k_cu_04728dfe_278844cuda3std3__442_GLOBAL__N__0c38a75f_4_k_cu_04728dfe_278846ignoreE,@object
	.size		_ZN40_INTERNAL_0c38a75f_4_k_cu_04728dfe_278844cuda3std3__442_GLOBAL__N__0c38a75f_4_k_cu_04728dfe_278846ignoreE,(_ZN40_INTERNAL_0c38a75f_4_k_cu_04728dfe_278844cute7productE - _ZN40_INTERNAL_0c38a75f_4_k_cu_04728dfe_278844cuda3std3__442_GLOBAL__N__0c38a75f_4_k_cu_04728dfe_278846ignoreE)
_ZN40_INTERNAL_0c38a75f_4_k_cu_04728dfe_278844cuda3std3__442_GLOBAL__N__0c38a75f_4_k_cu_04728dfe_278846ignoreE:
	.zero		1
	.type		_ZN40_INTERNAL_0c38a75f_4_k_cu_04728dfe_278844cute7productE,@object
	.size		_ZN40_INTERNAL_0c38a75f_4_k_cu_04728dfe_278844cute7productE,(_ZN40_INTERNAL_0c38a75f_4_k_cu_04728dfe_278844cuda3std3__45__cpo3endE - _ZN40_INTERNAL_0c38a75f_4_k_cu_04728dfe_278844cute7productE)
_ZN40_INTERNAL_0c38a75f_4_k_cu_04728dfe_278844cute7productE:
	.zero		1
	.type		_ZN40_INTERNAL_0c38a75f_4_k_cu_04728dfe_278844cuda3std3__45__cpo3endE,@object
	.size		_ZN40_INTERNAL_0c38a75f_4_k_cu_04728dfe_278844cuda3std3__45__cpo3endE,(_ZN40_INTERNAL_0c38a75f_4_k_cu_04728dfe_278844cuda3std3__419piecewise_constructE - _ZN40_INTERNAL_0c38a75f_4_k_cu_04728dfe_278844cuda3std3__45__cpo3endE)
_ZN40_INTERNAL_0c38a75f_4_k_cu_04728dfe_278844cuda3std3__45__cpo3endE:
	.zero		1
	.type		_ZN40_INTERNAL_0c38a75f_4_k_cu_04728dfe_278844cuda3std3__419piecewise_constructE,@object
	.size		_ZN40_INTERNAL_0c38a75f_4_k_cu_04728dfe_278844cuda3std3__419piecewise_constructE,(_ZN40_INTERNAL_0c38a75f_4_k_cu_04728dfe_278844cuda3std3__45__cpo4cendE - _ZN40_INTERNAL_0c38a75f_4_k_cu_04728dfe_278844cuda3std3__419piecewise_constructE)
_ZN40_INTERNAL_0c38a75f_4_k_cu_04728dfe_278844cuda3std3__419piecewise_constructE:
	.zero		1
	.type		_ZN40_INTERNAL_0c38a75f_4_k_cu_04728dfe_278844cuda3std3__45__cpo4cendE,@object
	.size		_ZN40_INTERNAL_0c38a75f_4_k_cu_04728dfe_278844cuda3std3__45__cpo4cendE,(_ZN40_INTERNAL_0c38a75f_4_k_cu_04728dfe_278844cuda3std6ranges3__45__cpo4swapE - _ZN40_INTERNAL_0c38a75f_4_k_cu_04728dfe_278844cuda3std3__45__cpo4cendE)
_ZN40_INTERNAL_0c38a75f_4_k_cu_04728dfe_278844cuda3std3__45__cpo4cendE:
	.zero		1
	.type		_ZN40_INTERNAL_0c38a75f_4_k_cu_04728dfe_278844cuda3std6ranges3__45__cpo4swapE,@object
	.size		_ZN40_INTERNAL_0c38a75f_4_k_cu_04728dfe_278844cuda3std6ranges3__45__cpo4swapE,(.L_8 - _ZN40_INTERNAL_0c38a75f_4_k_cu_04728dfe_278844cuda3std6ranges3__45__cpo4swapE)
_ZN40_INTERNAL_0c38a75f_4_k_cu_04728dfe_278844cuda3std6ranges3__45__cpo4swapE:
	.zero		1
.L_8:


//--------------------- .nv.constant0._ZN7cutlass13device_kernelINS_4gemm6kernel13GemmUniversalIN4cute5tupleIJiiiiEEENS1_10collective13CollectiveMmaINS1_34MainloopSm90TmaGmmaWarpSpecializedILi2ENS5_IJNS4_1CILi2EEENSA_ILi1EEESC_EEENS1_32KernelTmaWarpSpecializedPingpongEEENS5_IJNSA_ILi64EEENSA_ILi256EEENSA_ILi128EEEEEENS_10bfloat16_tENS5_IJlSC_lEEESK_SL_NS4_8TiledMMAINS4_8MMA_AtomIJNS4_4SM904GMMA28MMA_64x256x16_F32BF16BF16_SSILNSP_5MajorE0ELSR_0ELNSP_7ScaleInE1ELSS_1EEEEEENS4_6LayoutINS5_IJSC_SC_SC_EEENS5_IJNSA_ILi0EEESX_SX_EEEEENS5_IJNS4_10UnderscoreES10_S10_EEEEENS4_13SM90_TMA_LOADENS4_14ComposedLayoutINS4_7SwizzleILi3ELi4ELi3EEENS4_18smem_ptr_flag_bitsILi16EEENSV_INS5_IJNSA_ILi8EEESG_EEENS5_IJSG_SC_EEEEEEEvNS4_8identityENS4_23SM90_TMA_LOAD_MULTICASTES1D_vS1E_EENS_8epilogue10collective6detail29Sm90TmaWarpSpecializedAdapterINS1I_15DefaultEpilogueISK_SL_SL_NS1H_6thread17LinearCombinationISK_Li1EffLNS1M_9ScaleType4KindE0ELNS_15FloatRoundStyleE2ESK_EENS1_15EpilogueDefaultEEEEEvvEEEEvNT_6ParamsE --------------------------
	.section	.nv.constant0._ZN7cutlass13device_kernelINS_4gemm6kernel13GemmUniversalIN4cute5tupleIJiiiiEEENS1_10collective13CollectiveMmaINS1_34MainloopSm90TmaGmmaWarpSpecializedILi2ENS5_IJNS4_1CILi2EEENSA_ILi1EEESC_EEENS1_32KernelTmaWarpSpecializedPingpongEEENS5_IJNSA_ILi64EEENSA_ILi256EEENSA_ILi128EEEEEENS_10bfloat16_tENS5_IJlSC_lEEESK_SL_NS4_8TiledMMAINS4_8MMA_AtomIJNS4_4SM904GMMA28MMA_64x256x16_F32BF16BF16_SSILNSP_5MajorE0ELSR_0ELNSP_7ScaleInE1ELSS_1EEEEEENS4_6LayoutINS5_IJSC_SC_SC_EEENS5_IJNSA_ILi0EEESX_SX_EEEEENS5_IJNS4_10UnderscoreES10_S10_EEEEENS4_13SM90_TMA_LOADENS4_14ComposedLayoutINS4_7SwizzleILi3ELi4ELi3EEENS4_18smem_ptr_flag_bitsILi16EEENSV_INS5_IJNSA_ILi8EEESG_EEENS5_IJSG_SC_EEEEEEEvNS4_8identityENS4_23SM90_TMA_LOAD_MULTICASTES1D_vS1E_EENS_8epilogue10collective6detail29Sm90TmaWarpSpecializedAdapterINS1I_15DefaultEpilogueISK_SL_SL_NS1H_6thread17LinearCombinationISK_Li1EffLNS1M_9ScaleType4KindE0ELNS_15FloatRoundStyleE2ESK_EENS1_15EpilogueDefaultEEEEEvvEEEEvNT_6ParamsE,"a",@progbits
	.sectionflags	@""
	.align	4
.nv.constant0._ZN7cutlass13device_kernelINS_4gemm6kernel13GemmUniversalIN4cute5tupleIJiiiiEEENS1_10collective13CollectiveMmaINS1_34MainloopSm90TmaGmmaWarpSpecializedILi2ENS5_IJNS4_1CILi2EEENSA_ILi1EEESC_EEENS1_32KernelTmaWarpSpecializedPingpongEEENS5_IJNSA_ILi64EEENSA_ILi256EEENSA_ILi128EEEEEENS_10bfloat16_tENS5_IJlSC_lEEESK_SL_NS4_8TiledMMAINS4_8MMA_AtomIJNS4_4SM904GMMA28MMA_64x256x16_F32BF16BF16_SSILNSP_5MajorE0ELSR_0ELNSP_7ScaleInE1ELSS_1EEEEEENS4_6LayoutINS5_IJSC_SC_SC_EEENS5_IJNSA_ILi0EEESX_SX_EEEEENS5_IJNS4_10UnderscoreES10_S10_EEEEENS4_13SM90_TMA_LOADENS4_14ComposedLayoutINS4_7SwizzleILi3ELi4ELi3EEENS4_18smem_ptr_flag_bitsILi16EEENSV_INS5_IJNSA_ILi8EEESG_EEENS5_IJSG_SC_EEEEEEEvNS4_8identityENS4_23SM90_TMA_LOAD_MULTICASTES1D_vS1E_EENS_8epilogue10collective6detail29Sm90TmaWarpSpecializedAdapterINS1I_15DefaultEpilogueISK_SL_SL_NS1H_6thread17LinearCombinationISK_Li1EffLNS1M_9ScaleType4KindE0ELNS_15FloatRoundStyleE2ESK_EENS1_15EpilogueDefaultEEEEEvvEEEEvNT_6ParamsE:
	.zero		1664


//--------------------- SYMBOLS --------------------------

	.type		.nv.reservedSmem.offset0,@object
	.size		.nv.reservedSmem.offset0,0x4
	.type		__assertfail,@function
